	.target	sm_100a

	.elftype	@"ET_EXEC"


//--------------------- .note.nv.tkinfo           --------------------------
	.section	.note.nv.tkinfo,"",@"SHT_NOTE"
	.sectionflags	@"SHF_NOTE_NV_TKINFO"
	.tkinfo
        /*0018*/ 	.word	0x00000002
        /*0030*/ 	.string	""
        /*0030*/ 	.string	"ptxas"
        /*0030*/ 	.string	"Cuda compilation tools, release 13.0, V13.0.88"
        /*0030*/ 	.string	"Build cuda_13.0.r13.0/compiler.36424714_0"
        /*0030*/ 	.string	"-arch sm_100a -m 64 "



//--------------------- .note.nv.cuinfo           --------------------------
	.section	.note.nv.cuinfo,"",@"SHT_NOTE"
	.sectionflags	@"SHF_NOTE_NV_CUINFO"
        /*0018*/ 	.short	0x0002
        /*001a*/ 	.short	0x0064
        /*001c*/ 	.short	0x0082
	.zero		2


//--------------------- .nv.info                  --------------------------
	.section	.nv.info,"",@"SHT_CUDA_INFO"
	.align	4


	//----- nvinfo : EIATTR_REGCOUNT
	.align		4
        /*0000*/ 	.byte	0x04, 0x2f
        /*0002*/ 	.short	(.L_19 - .L_18)
	.align		4
.L_18:
        /*0004*/ 	.word	index@(_ZN7cutlass13device_kernelINS_4conv6kernel13ConvUniversalINS1_16ConvProblemShapeILNS1_8OperatorE1ELi2EEENS1_10collective14CollectiveConvINS1_47MainloopSm100TmaUmmaWarpSpecializedImplicitGemmILS5_1ELi17ELi2ELi1ELi2EN4cute5tupleIJNSA_1CILi1EEESD_SD_EEEEENSB_IJNSC_ILi128EEENSC_ILi64EEENSB_IJSH_EEEEEENS_12float_e4m3_tESK_NSA_8TiledMMAINSA_8MMA_AtomIJNSA_10MMA_TraitsINSA_19SM100_MMA_F8F6F4_SSEJSK_SK_fSG_SH_NSA_17integral_constantINSA_4UMMA5MajorELSR_0EEENSP_ISR_LSR_1EEENSP_INSQ_7ScaleInELSU_0EEESV_EEEEEENSA_6LayoutISE_NSB_IJNSC_ILi0EEESZ_SZ_EEEEENSB_IJNSA_10UnderscoreES12_S12_EEEEENS7_6detail27Sm100ImplicitGemmTileTraitsINSA_20SM90_TMA_LOAD_IM2COLENSA_14ComposedLayoutINSA_7SwizzleILi2ELi4ELi3EEENSA_18smem_ptr_flag_bitsILi8EEENSY_INSB_IJNSC_ILi8EEESH_EEENSB_IJSH_SD_EEEEEEEvEENS16_INSA_13SM90_TMA_LOADENS18_IS1A_S1C_NSY_INSB_IJSH_S1D_EEENSB_IJSD_SH_EEEEEEEvEEEENS_8epilogue10collective18CollectiveEpilogueINS1Q_23Sm100TmaWarpSpecializedILi1ELi1ELi64ELb0ELb0EEEJSJ_NSB_IJNSY_ISG_SD_EENSY_ISH_SD_EEEEESK_NSB_IJNSB_IJlllEEESD_SZ_EEESK_S1Z_NS1Q_6fusion15FusionCallbacksIS1U_NS20_17LinearCombinationISK_fSK_fLNS_15FloatRoundStyleE2EEESJ_S1X_JEEENSA_5SM1004TMEM4LOAD26SM100_TMEM_LOAD_32dp32b64xES17_S1H_NSA_39AutoVectorizingCopyWithAssumedAlignmentILi128EEENSA_21SM90_TMA_STORE_IM2COLES1H_S2B_S2B_EEEvvEEEEvNT_6ParamsE)
        /*0008*/ 	.word	0x000000bf


	//----- nvinfo : EIATTR_FRAME_SIZE
	.align		4
.L_19:
        /*000c*/ 	.byte	0x04, 0x11
        /*000e*/ 	.short	(.L_21 - .L_20)
	.align		4
.L_20:
        /*0010*/ 	.word	index@($__internal_2_$__cuda_sm10x_tcgen05_guardrail_trap_unallocated_columns_being_dealloced)
        /*0014*/ 	.word	0x00000008


	//----- nvinfo : EIATTR_FRAME_SIZE
	.align		4
.L_21:
        /*0018*/ 	.byte	0x04, 0x11
        /*001a*/ 	.short	(.L_23 - .L_22)
	.align		4
.L_22:
        /*001c*/ 	.word	index@($__internal_1_$__cuda_sm10x_tcgen05_guardrail_trap_phase_invalid_during_alloc)
        /*0020*/ 	.word	0x00000008


	//----- nvinfo : EIATTR_FRAME_SIZE
	.align		4
.L_23:
        /*0024*/ 	.byte	0x04, 0x11
        /*0026*/ 	.short	(.L_25 - .L_24)
	.align		4
.L_24:
        /*0028*/ 	.word	index@($__internal_0_$__cuda_sm10x_tcgen05_guardrail_trap_col_being_dealloced_not_returned_by_alloc)
        /*002c*/ 	.word	0x00000008


	//----- nvinfo : EIATTR_FRAME_SIZE
	.align		4
.L_25:
        /*0030*/ 	.byte	0x04, 0x11
        /*0032*/ 	.short	(.L_27 - .L_26)
	.align		4
.L_26:
        /*0034*/ 	.word	index@(_ZN7cutlass13device_kernelINS_4conv6kernel13ConvUniversalINS1_16ConvProblemShapeILNS1_8OperatorE1ELi2EEENS1_10collective14CollectiveConvINS1_47MainloopSm100TmaUmmaWarpSpecializedImplicitGemmILS5_1ELi17ELi2ELi1ELi2EN4cute5tupleIJNSA_1CILi1EEESD_SD_EEEEENSB_IJNSC_ILi128EEENSC_ILi64EEENSB_IJSH_EEEEEENS_12float_e4m3_tESK_NSA_8TiledMMAINSA_8MMA_AtomIJNSA_10MMA_TraitsINSA_19SM100_MMA_F8F6F4_SSEJSK_SK_fSG_SH_NSA_17integral_constantINSA_4UMMA5MajorELSR_0EEENSP_ISR_LSR_1EEENSP_INSQ_7ScaleInELSU_0EEESV_EEEEEENSA_6LayoutISE_NSB_IJNSC_ILi0EEESZ_SZ_EEEEENSB_IJNSA_10UnderscoreES12_S12_EEEEENS7_6detail27Sm100ImplicitGemmTileTraitsINSA_20SM90_TMA_LOAD_IM2COLENSA_14ComposedLayoutINSA_7SwizzleILi2ELi4ELi3EEENSA_18smem_ptr_flag_bitsILi8EEENSY_INSB_IJNSC_ILi8EEESH_EEENSB_IJSH_SD_EEEEEEEvEENS16_INSA_13SM90_TMA_LOADENS18_IS1A_S1C_NSY_INSB_IJSH_S1D_EEENSB_IJSD_SH_EEEEEEEvEEEENS_8epilogue10collective18CollectiveEpilogueINS1Q_23Sm100TmaWarpSpecializedILi1ELi1ELi64ELb0ELb0EEEJSJ_NSB_IJNSY_ISG_SD_EENSY_ISH_SD_EEEEESK_NSB_IJNSB_IJlllEEESD_SZ_EEESK_S1Z_NS1Q_6fusion15FusionCallbacksIS1U_NS20_17LinearCombinationISK_fSK_fLNS_15FloatRoundStyleE2EEESJ_S1X_JEEENSA_5SM1004TMEM4LOAD26SM100_TMEM_LOAD_32dp32b64xES17_S1H_NSA_39AutoVectorizingCopyWithAssumedAlignmentILi128EEENSA_21SM90_TMA_STORE_IM2COLES1H_S2B_S2B_EEEvvEEEEvNT_6ParamsE)
        /*0038*/ 	.word	0x00000008


	//----- nvinfo : EIATTR_MIN_STACK_SIZE
	.align		4
.L_27:
        /*003c*/ 	.byte	0x04, 0x12
        /*003e*/ 	.short	(.L_29 - .L_28)
	.align		4
.L_28:
        /*0040*/ 	.word	index@(_ZN7cutlass13device_kernelINS_4conv6kernel13ConvUniversalINS1_16ConvProblemShapeILNS1_8OperatorE1ELi2EEENS1_10collective14CollectiveConvINS1_47MainloopSm100TmaUmmaWarpSpecializedImplicitGemmILS5_1ELi17ELi2ELi1ELi2EN4cute5tupleIJNSA_1CILi1EEESD_SD_EEEEENSB_IJNSC_ILi128EEENSC_ILi64EEENSB_IJSH_EEEEEENS_12float_e4m3_tESK_NSA_8TiledMMAINSA_8MMA_AtomIJNSA_10MMA_TraitsINSA_19SM100_MMA_F8F6F4_SSEJSK_SK_fSG_SH_NSA_17integral_constantINSA_4UMMA5MajorELSR_0EEENSP_ISR_LSR_1EEENSP_INSQ_7ScaleInELSU_0EEESV_EEEEEENSA_6LayoutISE_NSB_IJNSC_ILi0EEESZ_SZ_EEEEENSB_IJNSA_10UnderscoreES12_S12_EEEEENS7_6detail27Sm100ImplicitGemmTileTraitsINSA_20SM90_TMA_LOAD_IM2COLENSA_14ComposedLayoutINSA_7SwizzleILi2ELi4ELi3EEENSA_18smem_ptr_flag_bitsILi8EEENSY_INSB_IJNSC_ILi8EEESH_EEENSB_IJSH_SD_EEEEEEEvEENS16_INSA_13SM90_TMA_LOADENS18_IS1A_S1C_NSY_INSB_IJSH_S1D_EEENSB_IJSD_SH_EEEEEEEvEEEENS_8epilogue10collective18CollectiveEpilogueINS1Q_23Sm100TmaWarpSpecializedILi1ELi1ELi64ELb0ELb0EEEJSJ_NSB_IJNSY_ISG_SD_EENSY_ISH_SD_EEEEESK_NSB_IJNSB_IJlllEEESD_SZ_EEESK_S1Z_NS1Q_6fusion15FusionCallbacksIS1U_NS20_17LinearCombinationISK_fSK_fLNS_15FloatRoundStyleE2EEESJ_S1X_JEEENSA_5SM1004TMEM4LOAD26SM100_TMEM_LOAD_32dp32b64xES17_S1H_NSA_39AutoVectorizingCopyWithAssumedAlignmentILi128EEENSA_21SM90_TMA_STORE_IM2COLES1H_S2B_S2B_EEEvvEEEEvNT_6ParamsE)
        /*0044*/ 	.word	0x00000008
.L_29:


//--------------------- .nv.compat                --------------------------
	.section	.nv.compat,"",@"SHT_CUDA_COMPAT_INFO"
	.align	4
        /*0000*/ 	.byte	0x02, 0x09, 0x01, 0x00, 0x02, 0x02, 0x02, 0x00, 0x02, 0x05, 0x05, 0x00, 0x03, 0x07, 0x01, 0x01
        /*0010*/ 	.byte	0x02, 0x03, 0x01, 0x00, 0x02, 0x06, 0x01, 0x00, 0x04, 0x0b, 0x08, 0x00, 0x09, 0x00, 0x00, 0x00
        /*0020*/ 	.byte	0x00, 0x00, 0x00, 0x00


//--------------------- .nv.info._ZN7cutlass13device_kernelINS_4conv6kernel13ConvUniversalINS1_16ConvProblemShapeILNS1_8OperatorE1ELi2EEENS1_10collective14CollectiveConvINS1_47MainloopSm100TmaUmmaWarpSpecializedImplicitGemmILS5_1ELi17ELi2ELi1ELi2EN4cute5tupleIJNSA_1CILi1EEESD_SD_EEEEENSB_IJNSC_ILi128EEENSC_ILi64EEENSB_IJSH_EEEEEENS_12float_e4m3_tESK_NSA_8TiledMMAINSA_8MMA_AtomIJNSA_10MMA_TraitsINSA_19SM100_MMA_F8F6F4_SSEJSK_SK_fSG_SH_NSA_17integral_constantINSA_4UMMA5MajorELSR_0EEENSP_ISR_LSR_1EEENSP_INSQ_7ScaleInELSU_0EEESV_EEEEEENSA_6LayoutISE_NSB_IJNSC_ILi0EEESZ_SZ_EEEEENSB_IJNSA_10UnderscoreES12_S12_EEEEENS7_6detail27Sm100ImplicitGemmTileTraitsINSA_20SM90_TMA_LOAD_IM2COLENSA_14ComposedLayoutINSA_7SwizzleILi2ELi4ELi3EEENSA_18smem_ptr_flag_bitsILi8EEENSY_INSB_IJNSC_ILi8EEESH_EEENSB_IJSH_SD_EEEEEEEvEENS16_INSA_13SM90_TMA_LOADENS18_IS1A_S1C_NSY_INSB_IJSH_S1D_EEENSB_IJSD_SH_EEEEEEEvEEEENS_8epilogue10collective18CollectiveEpilogueINS1Q_23Sm100TmaWarpSpecializedILi1ELi1ELi64ELb0ELb0EEEJSJ_NSB_IJNSY_ISG_SD_EENSY_ISH_SD_EEEEESK_NSB_IJNSB_IJlllEEESD_SZ_EEESK_S1Z_NS1Q_6fusion15FusionCallbacksIS1U_NS20_17LinearCombinationISK_fSK_fLNS_15FloatRoundStyleE2EEESJ_S1X_JEEENSA_5SM1004TMEM4LOAD26SM100_TMEM_LOAD_32dp32b64xES17_S1H_NSA_39AutoVectorizingCopyWithAssumedAlignmentILi128EEENSA_21SM90_TMA_STORE_IM2COLES1H_S2B_S2B_EEEvvEEEEvNT_6ParamsE --------------------------
	.section	.nv.info._ZN7cutlass13device_kernelINS_4conv6kernel13ConvUniversalINS1_16ConvProblemShapeILNS1_8OperatorE1ELi2EEENS1_10collective14CollectiveConvINS1_47MainloopSm100TmaUmmaWarpSpecializedImplicitGemmILS5_1ELi17ELi2ELi1ELi2EN4cute5tupleIJNSA_1CILi1EEESD_SD_EEEEENSB_IJNSC_ILi128EEENSC_ILi64EEENSB_IJSH_EEEEEENS_12float_e4m3_tESK_NSA_8TiledMMAINSA_8MMA_AtomIJNSA_10MMA_TraitsINSA_19SM100_MMA_F8F6F4_SSEJSK_SK_fSG_SH_NSA_17integral_constantINSA_4UMMA5MajorELSR_0EEENSP_ISR_LSR_1EEENSP_INSQ_7ScaleInELSU_0EEESV_EEEEEENSA_6LayoutISE_NSB_IJNSC_ILi0EEESZ_SZ_EEEEENSB_IJNSA_10UnderscoreES12_S12_EEEEENS7_6detail27Sm100ImplicitGemmTileTraitsINSA_20SM90_TMA_LOAD_IM2COLENSA_14ComposedLayoutINSA_7SwizzleILi2ELi4ELi3EEENSA_18smem_ptr_flag_bitsILi8EEENSY_INSB_IJNSC_ILi8EEESH_EEENSB_IJSH_SD_EEEEEEEvEENS16_INSA_13SM90_TMA_LOADENS18_IS1A_S1C_NSY_INSB_IJSH_S1D_EEENSB_IJSD_SH_EEEEEEEvEEEENS_8epilogue10collective18CollectiveEpilogueINS1Q_23Sm100TmaWarpSpecializedILi1ELi1ELi64ELb0ELb0EEEJSJ_NSB_IJNSY_ISG_SD_EENSY_ISH_SD_EEEEESK_NSB_IJNSB_IJlllEEESD_SZ_EEESK_S1Z_NS1Q_6fusion15FusionCallbacksIS1U_NS20_17LinearCombinationISK_fSK_fLNS_15FloatRoundStyleE2EEESJ_S1X_JEEENSA_5SM1004TMEM4LOAD26SM100_TMEM_LOAD_32dp32b64xES17_S1H_NSA_39AutoVectorizingCopyWithAssumedAlignmentILi128EEENSA_21SM90_TMA_STORE_IM2COLES1H_S2B_S2B_EEEvvEEEEvNT_6ParamsE,"",@"SHT_CUDA_INFO"
	.sectionflags	@""
	.align	4


	//----- nvinfo : EIATTR_CUDA_API_VERSION
	.align		4
        /*0000*/ 	.byte	0x04, 0x37
        /*0002*/ 	.short	(.L_31 - .L_30)
.L_30:
        /*0004*/ 	.word	0x00000082


	//----- nvinfo : EIATTR_KPARAM_INFO
	.align		4
.L_31:
        /*0008*/ 	.byte	0x04, 0x17
        /*000a*/ 	.short	(.L_33 - .L_32)
.L_32:
        /*000c*/ 	.word	0x00000000
        /*0010*/ 	.short	0x0000
        /*0012*/ 	.short	0x0000
        /*0014*/ 	.byte	0x00, 0xf0, 0x01, 0x20


	//----- nvinfo : EIATTR_AT_ENTRY_FRAGMENTS
	.align		4
.L_33:
        /*0018*/ 	.byte	0x04, 0x4f
        /*001a*/ 	.short	(.L_35 - .L_34)


	//   ....[0]....
.L_34:
        /*001c*/ 	.word	0x00000006


	//----- nvinfo : EIATTR_RESERVED_SMEM_USED
	.align		4
.L_35:
        /*0020*/ 	.byte	0x01, 0x41
	.zero		2


	//----- nvinfo : EIATTR_SPARSE_MMA_MASK
	.align		4
        /*0024*/ 	.byte	0x03, 0x50
        /*0026*/ 	.short	0x0000


	//----- nvinfo : EIATTR_TCGEN05_1CTA_USED
	.align		4
        /*0028*/ 	.byte	0x01, 0x51
	.zero		2


	//----- nvinfo : EIATTR_MAXREG_COUNT
	.align		4
        /*002c*/ 	.byte	0x03, 0x1b
        /*002e*/ 	.short	0x00ff


	//----- nvinfo : EIATTR_NUM_BARRIERS
	.align		4
        /*0030*/ 	.byte	0x02, 0x4c
        /*0032*/ 	.byte	0x07
	.zero		1


	//----- nvinfo : EIATTR_EXTERNS
	.align		4
        /*0034*/ 	.byte	0x04, 0x0f
        /*0036*/ 	.short	(.L_37 - .L_36)


	//   ....[0]....
	.align		4
.L_36:
        /*0038*/ 	.word	index@(__assertfail)


	//----- nvinfo : EIATTR_MERCURY_ISA_VERSION
	.align		4
.L_37:
        /*003c*/ 	.byte	0x03, 0x5f
        /*003e*/ 	.short	0x0101


	//----- nvinfo : EIATTR_INT_WARP_WIDE_INSTR_OFFSETS
	.align		4
        /*0040*/ 	.byte	0x04, 0x31
        /*0042*/ 	.short	(.L_39 - .L_38)


	//   ....[0]....
.L_38:
        /*0044*/ 	.word	0x00004160


	//   ....[1]....
        /*0048*/ 	.word	0x00004180


	//   ....[2]....
        /*004c*/ 	.word	0x000041b0


	//   ....[3]....
        /*0050*/ 	.word	0x00004b40


	//   ....[4]....
        /*0054*/ 	.word	0x00004d40


	//----- nvinfo : EIATTR_COOP_GROUP_MASK_REGIDS
	.align		4
.L_39:
        /*0058*/ 	.byte	0x04, 0x29
        /*005a*/ 	.short	(.L_41 - .L_40)


	//   ....[0]....
.L_40:
        /*005c*/ 	.word	0xffffffff


	//   ....[1]....
        /*0060*/ 	.word	0xffffffff


	//   ....[2]....
        /*0064*/ 	.word	0xffffffff


	//   ....[3]....
        /*0068*/ 	.word	0xffffffff


	//   ....[4]....
        /*006c*/ 	.word	0xffffffff


	//   ....[5]....
        /*0070*/ 	.word	0xffffffff


	//   ....[6]....
        /*0074*/ 	.word	0xffffffff


	//   ....[7]....
        /*0078*/ 	.word	0xffffffff


	//   ....[8]....
        /*007c*/ 	.word	0xffffffff


	//   ....[9]....
        /*0080*/ 	.word	0xffffffff


	//   ....[10]....
        /*0084*/ 	.word	0xffffffff


	//   ....[11]....
        /*0088*/ 	.word	0xffffffff


	//----- nvinfo : EIATTR_COOP_GROUP_INSTR_OFFSETS
	.align		4
.L_41:
        /*008c*/ 	.byte	0x04, 0x28
        /*008e*/ 	.short	(.L_43 - .L_42)


	//   ....[0]....
.L_42:
        /*0090*/ 	.word	0x000000a0


	//   ....[1]....
        /*0094*/ 	.word	0x00000510


	//   ....[2]....
        /*0098*/ 	.word	0x00000850


	//   ....[3]....
        /*009c*/ 	.word	0x00000990


	//   ....[4]....
        /*00a0*/ 	.word	0x00000a90


	//   ....[5]....
        /*00a4*/ 	.word	0x00000be0


	//   ....[6]....
        /*00a8*/ 	.word	0x00002280


	//   ....[7]....
        /*00ac*/ 	.word	0x000035d0


	//   ....[8]....
        /*00b0*/ 	.word	0x000037e0


	//   ....[9]....
        /*00b4*/ 	.word	0x00003810


	//   ....[10]....
        /*00b8*/ 	.word	0x00004040


	//   ....[11]....
        /*00bc*/ 	.word	0x00004280


	//----- nvinfo : EIATTR_VRC_CTA_INIT_COUNT
	.align		4
.L_43:
        /*00c0*/ 	.byte	0x02, 0x4a
        /*00c2*/ 	.byte	0x80
	.zero		1


	//----- nvinfo : EIATTR_SYSCALL_OFFSETS
	.align		4
        /*00c4*/ 	.byte	0x04, 0x46
        /*00c6*/ 	.short	(.L_45 - .L_44)


	//   ....[0]....
.L_44:
        /*00c8*/ 	.word	0x00005740


	//   ....[1]....
        /*00cc*/ 	.word	0x00005880


	//   ....[2]....
        /*00d0*/ 	.word	0x00006010


	//----- nvinfo : EIATTR_MBARRIER_INSTR_OFFSETS
	.align		4
.L_45:
        /*00d4*/ 	.byte	0x04, 0x39
        /*00d6*/ 	.short	(.L_47 - .L_46)


	//   ....[0]....
.L_46:
        /*00d8*/ 	.word	0x00000610
        /*00dc*/ 	.word	0x000000ff
        /*00e0*/ 	.word	0x00000000
        /*00e4*/ 	.short	0x0100
        /*00e6*/ 	.byte	0x05
	.zero		1


	//   ....[1]....
        /*00e8*/ 	.word	0x00000620
        /*00ec*/ 	.word	0x000000ff
        /*00f0*/ 	.word	0x00000088
        /*00f4*/ 	.short	0x0100
        /*00f6*/ 	.byte	0x05
	.zero		1


	//   ....[2]....
        /*00f8*/ 	.word	0x00000630
        /*00fc*/ 	.word	0x000000ff
        /*0100*/ 	.word	0x00000008
        /*0104*/ 	.short	0x0100
        /*0106*/ 	.byte	0x05
	.zero		1


	//   ....[3]....
        /*0108*/ 	.word	0x00000640
        /*010c*/ 	.word	0x000000ff
        /*0110*/ 	.word	0x00000090
        /*0114*/ 	.short	0x0100
        /*0116*/ 	.byte	0x05
	.zero		1


	//   ....[4]....
        /*0118*/ 	.word	0x00000650
        /*011c*/ 	.word	0x000000ff
        /*0120*/ 	.word	0x00000010
        /*0124*/ 	.short	0x0100
        /*0126*/ 	.byte	0x05
	.zero		1


	//   ....[5]....
        /*0128*/ 	.word	0x00000660
        /*012c*/ 	.word	0x000000ff
        /*0130*/ 	.word	0x00000098
        /*0134*/ 	.short	0x0100
        /*0136*/ 	.byte	0x05
	.zero		1


	//   ....[6]....
        /*0138*/ 	.word	0x00000670
        /*013c*/ 	.word	0x000000ff
        /*0140*/ 	.word	0x00000018
        /*0144*/ 	.short	0x0100
        /*0146*/ 	.byte	0x05
	.zero		1


	//   ....[7]....
        /*0148*/ 	.word	0x00000680
        /*014c*/ 	.word	0x000000ff
        /*0150*/ 	.word	0x000000a0
        /*0154*/ 	.short	0x0100
        /*0156*/ 	.byte	0x05
	.zero		1


	//   ....[8]....
        /*0158*/ 	.word	0x00000690
        /*015c*/ 	.word	0x000000ff
        /*0160*/ 	.word	0x00000020
        /*0164*/ 	.short	0x0100
        /*0166*/ 	.byte	0x05
	.zero		1


	//   ....[9]....
        /*0168*/ 	.word	0x000006a0
        /*016c*/ 	.word	0x000000ff
        /*0170*/ 	.word	0x000000a8
        /*0174*/ 	.short	0x0100
        /*0176*/ 	.byte	0x05
	.zero		1


	//   ....[10]....
        /*0178*/ 	.word	0x000006b0
        /*017c*/ 	.word	0x000000ff
        /*0180*/ 	.word	0x00000028
        /*0184*/ 	.short	0x0100
        /*0186*/ 	.byte	0x05
	.zero		1


	//   ....[11]....
        /*0188*/ 	.word	0x000006c0
        /*018c*/ 	.word	0x000000ff
        /*0190*/ 	.word	0x000000b0
        /*0194*/ 	.short	0x0100
        /*0196*/ 	.byte	0x05
	.zero		1


	//   ....[12]....
        /*0198*/ 	.word	0x000006d0
        /*019c*/ 	.word	0x000000ff
        /*01a0*/ 	.word	0x00000030
        /*01a4*/ 	.short	0x0100
        /*01a6*/ 	.byte	0x05
	.zero		1


	//   ....[13]....
        /*01a8*/ 	.word	0x000006e0
        /*01ac*/ 	.word	0x000000ff
        /*01b0*/ 	.word	0x000000b8
        /*01b4*/ 	.short	0x0100
        /*01b6*/ 	.byte	0x05
	.zero		1


	//   ....[14]....
        /*01b8*/ 	.word	0x000006f0
        /*01bc*/ 	.word	0x000000ff
        /*01c0*/ 	.word	0x00000038
        /*01c4*/ 	.short	0x0100
        /*01c6*/ 	.byte	0x05
	.zero		1


	//   ....[15]....
        /*01c8*/ 	.word	0x00000700
        /*01cc*/ 	.word	0x000000ff
        /*01d0*/ 	.word	0x000000c0
        /*01d4*/ 	.short	0x0100
        /*01d6*/ 	.byte	0x05
	.zero		1


	//   ....[16]....
        /*01d8*/ 	.word	0x00000710
        /*01dc*/ 	.word	0x000000ff
        /*01e0*/ 	.word	0x00000040
        /*01e4*/ 	.short	0x0100
        /*01e6*/ 	.byte	0x05
	.zero		1


	//   ....[17]....
        /*01e8*/ 	.word	0x00000720
        /*01ec*/ 	.word	0x000000ff
        /*01f0*/ 	.word	0x000000c8
        /*01f4*/ 	.short	0x0100
        /*01f6*/ 	.byte	0x05
	.zero		1


	//   ....[18]....
        /*01f8*/ 	.word	0x00000730
        /*01fc*/ 	.word	0x000000ff
        /*0200*/ 	.word	0x00000048
        /*0204*/ 	.short	0x0100
        /*0206*/ 	.byte	0x05
	.zero		1


	//   ....[19]....
        /*0208*/ 	.word	0x00000740
        /*020c*/ 	.word	0x000000ff
        /*0210*/ 	.word	0x000000d0
        /*0214*/ 	.short	0x0100
        /*0216*/ 	.byte	0x05
	.zero		1


	//   ....[20]....
        /*0218*/ 	.word	0x00000750
        /*021c*/ 	.word	0x000000ff
        /*0220*/ 	.word	0x00000050
        /*0224*/ 	.short	0x0100
        /*0226*/ 	.byte	0x05
	.zero		1


	//   ....[21]....
        /*0228*/ 	.word	0x00000760
        /*022c*/ 	.word	0x000000ff
        /*0230*/ 	.word	0x000000d8
        /*0234*/ 	.short	0x0100
        /*0236*/ 	.byte	0x05
	.zero		1


	//   ....[22]....
        /*0238*/ 	.word	0x00000770
        /*023c*/ 	.word	0x000000ff
        /*0240*/ 	.word	0x00000058
        /*0244*/ 	.short	0x0100
        /*0246*/ 	.byte	0x05
	.zero		1


	//   ....[23]....
        /*0248*/ 	.word	0x00000780
        /*024c*/ 	.word	0x000000ff
        /*0250*/ 	.word	0x000000e0
        /*0254*/ 	.short	0x0100
        /*0256*/ 	.byte	0x05
	.zero		1


	//   ....[24]....
        /*0258*/ 	.word	0x00000790
        /*025c*/ 	.word	0x000000ff
        /*0260*/ 	.word	0x00000060
        /*0264*/ 	.short	0x0100
        /*0266*/ 	.byte	0x05
	.zero		1


	//   ....[25]....
        /*0268*/ 	.word	0x000007a0
        /*026c*/ 	.word	0x000000ff
        /*0270*/ 	.word	0x000000e8
        /*0274*/ 	.short	0x0100
        /*0276*/ 	.byte	0x05
	.zero		1


	//   ....[26]....
        /*0278*/ 	.word	0x000007b0
        /*027c*/ 	.word	0x000000ff
        /*0280*/ 	.word	0x00000068
        /*0284*/ 	.short	0x0100
        /*0286*/ 	.byte	0x05
	.zero		1


	//   ....[27]....
        /*0288*/ 	.word	0x000007c0
        /*028c*/ 	.word	0x000000ff
        /*0290*/ 	.word	0x000000f0
        /*0294*/ 	.short	0x0100
        /*0296*/ 	.byte	0x05
	.zero		1


	//   ....[28]....
        /*0298*/ 	.word	0x000007d0
        /*029c*/ 	.word	0x000000ff
        /*02a0*/ 	.word	0x00000070
        /*02a4*/ 	.short	0x0100
        /*02a6*/ 	.byte	0x05
	.zero		1


	//   ....[29]....
        /*02a8*/ 	.word	0x000007e0
        /*02ac*/ 	.word	0x000000ff
        /*02b0*/ 	.word	0x000000f8
        /*02b4*/ 	.short	0x0100
        /*02b6*/ 	.byte	0x05
	.zero		1


	//   ....[30]....
        /*02b8*/ 	.word	0x000007f0
        /*02bc*/ 	.word	0x000000ff
        /*02c0*/ 	.word	0x00000078
        /*02c4*/ 	.short	0x0100
        /*02c6*/ 	.byte	0x05
	.zero		1


	//   ....[31]....
        /*02c8*/ 	.word	0x00000800
        /*02cc*/ 	.word	0x000000ff
        /*02d0*/ 	.word	0x00000100
        /*02d4*/ 	.short	0x0100
        /*02d6*/ 	.byte	0x05
	.zero		1


	//   ....[32]....
        /*02d8*/ 	.word	0x00000810
        /*02dc*/ 	.word	0x000000ff
        /*02e0*/ 	.word	0x00000080
        /*02e4*/ 	.short	0x0100
        /*02e6*/ 	.byte	0x05
	.zero		1


	//   ....[33]....
        /*02e8*/ 	.word	0x00000820
        /*02ec*/ 	.word	0x000000ff
        /*02f0*/ 	.word	0x00000108
        /*02f4*/ 	.short	0x0100
        /*02f6*/ 	.byte	0x05
	.zero		1


	//   ....[34]....
        /*02f8*/ 	.word	0x00000960
        /*02fc*/ 	.word	0x000000ff
        /*0300*/ 	.word	0x00000110
        /*0304*/ 	.short	0x0100
        /*0306*/ 	.byte	0x07
	.zero		1


	//   ....[35]....
        /*0308*/ 	.word	0x00000970
        /*030c*/ 	.word	0x000000ff
        /*0310*/ 	.word	0x00000118
        /*0314*/ 	.short	0x0100
        /*0316*/ 	.byte	0x07
	.zero		1


	//   ....[36]....
        /*0318*/ 	.word	0x00000a60
        /*031c*/ 	.word	0x000000ff
        /*0320*/ 	.word	0x00000120
        /*0324*/ 	.short	0x0100
        /*0326*/ 	.byte	0x05
	.zero		1


	//   ....[37]....
        /*0328*/ 	.word	0x00000a70
        /*032c*/ 	.word	0x000000ff
        /*0330*/ 	.word	0x00000128
        /*0334*/ 	.short	0x0100
        /*0336*/ 	.byte	0x05
	.zero		1


	//   ....[38]....
        /*0338*/ 	.word	0x00000bb0
        /*033c*/ 	.word	0x000000ff
        /*0340*/ 	.word	0x00000130
        /*0344*/ 	.short	0x0100
        /*0346*/ 	.byte	0x05
	.zero		1


	//   ....[39]....
        /*0348*/ 	.word	0x00000bc0
        /*034c*/ 	.word	0x000000ff
        /*0350*/ 	.word	0x00000138
        /*0354*/ 	.short	0x0100
        /*0356*/ 	.byte	0x05
	.zero		1


	//   ....[40]....
        /*0358*/ 	.word	0x00000cf0
        /*035c*/ 	.word	0x000000ff
        /*0360*/ 	.word	0x00000140
        /*0364*/ 	.short	0x0100
        /*0366*/ 	.byte	0x07
	.zero		1


	//   ....[41]....
        /*0368*/ 	.word	0x00000d00
        /*036c*/ 	.word	0x000000ff
        /*0370*/ 	.word	0x00000150
        /*0374*/ 	.short	0x0100
        /*0376*/ 	.byte	0x07
	.zero		1


	//   ....[42]....
        /*0378*/ 	.word	0x00000d10
        /*037c*/ 	.word	0x000000ff
        /*0380*/ 	.word	0x00000148
        /*0384*/ 	.short	0x0100
        /*0386*/ 	.byte	0x07
	.zero		1


	//   ....[43]....
        /*0388*/ 	.word	0x00000d20
        /*038c*/ 	.word	0x000000ff
        /*0390*/ 	.word	0x00000158
        /*0394*/ 	.short	0x0100
        /*0396*/ 	.byte	0x07
	.zero		1


	//   ....[44]....
        /*0398*/ 	.word	0x00001660
        /*039c*/ 	.word	0x000000ff
        /*03a0*/ 	.word	0x00000088
        /*03a4*/ 	.short	0x010a
        /*03a6*/ 	.byte	0x04
	.zero		1


	//   ....[45]....
        /*03a8*/ 	.word	0x00001920
        /*03ac*/ 	.word	0x000000ff
        /*03b0*/ 	.word	0x00000088
        /*03b4*/ 	.short	0x010a
        /*03b6*/ 	.byte	0x09
	.zero		1


	//   ....[46]....
        /*03b8*/ 	.word	0x00001a90
        /*03bc*/ 	.word	0x000000ff
        /*03c0*/ 	.word	0x00000088
        /*03c4*/ 	.short	0x010a
        /*03c6*/ 	.byte	0x08
	.zero		1


	//   ....[47]....
        /*03c8*/ 	.word	0x00001c50
        /*03cc*/ 	.word	0x000000ff
        /*03d0*/ 	.word	0x00000128
        /*03d4*/ 	.short	0x0101
        /*03d6*/ 	.byte	0x16
	.zero		1


	//   ....[48]....
        /*03d8*/ 	.word	0x00001c80
        /*03dc*/ 	.word	0x000000ff
        /*03e0*/ 	.word	0x00000088
        /*03e4*/ 	.short	0x010a
        /*03e6*/ 	.byte	0x04
	.zero		1


	//   ....[49]....
        /*03e8*/ 	.word	0x00001f20
        /*03ec*/ 	.word	0x000000ff
        /*03f0*/ 	.word	0x00000088
        /*03f4*/ 	.short	0x010a
        /*03f6*/ 	.byte	0x11
	.zero		1


	//   ....[50]....
        /*03f8*/ 	.word	0x00002090
        /*03fc*/ 	.word	0x000000ff
        /*0400*/ 	.word	0x00000088
        /*0404*/ 	.short	0x010a
        /*0406*/ 	.byte	0x08
	.zero		1


	//   ....[51]....
        /*0408*/ 	.word	0x00002290
        /*040c*/ 	.word	0x000000ff
        /*0410*/ 	.word	0x00000130
        /*0414*/ 	.short	0x010a
        /*0416*/ 	.byte	0x16
	.zero		1


	//   ....[52]....
        /*0418*/ 	.word	0x00002350
        /*041c*/ 	.word	0x000000ff
        /*0420*/ 	.word	0x00000000
        /*0424*/ 	.short	0x0101
        /*0426*/ 	.byte	0x04
	.zero		1


	//   ....[53]....
        /*0428*/ 	.word	0x00002850
        /*042c*/ 	.word	0x000000ff
        /*0430*/ 	.word	0x00000000
        /*0434*/ 	.short	0x010a
        /*0436*/ 	.byte	0x04
	.zero		1


	//   ....[54]....
        /*0438*/ 	.word	0x000028f0
        /*043c*/ 	.word	0x000000ff
        /*0440*/ 	.word	0x00000000
        /*0444*/ 	.short	0x010a
        /*0446*/ 	.byte	0x04
	.zero		1


	//   ....[55]....
        /*0448*/ 	.word	0x00002990
        /*044c*/ 	.word	0x000000ff
        /*0450*/ 	.word	0x00000000
        /*0454*/ 	.short	0x010a
        /*0456*/ 	.byte	0x04
	.zero		1


	//   ....[56]....
        /*0458*/ 	.word	0x00002a30
        /*045c*/ 	.word	0x000000ff
        /*0460*/ 	.word	0x00000000
        /*0464*/ 	.short	0x010a
        /*0466*/ 	.byte	0x04
	.zero		1


	//   ....[57]....
        /*0468*/ 	.word	0x00002ad0
        /*046c*/ 	.word	0x000000ff
        /*0470*/ 	.word	0x00000000
        /*0474*/ 	.short	0x010a
        /*0476*/ 	.byte	0x04
	.zero		1


	//   ....[58]....
        /*0478*/ 	.word	0x00002b70
        /*047c*/ 	.word	0x000000ff
        /*0480*/ 	.word	0x00000000
        /*0484*/ 	.short	0x010a
        /*0486*/ 	.byte	0x04
	.zero		1


	//   ....[59]....
        /*0488*/ 	.word	0x00002c10
        /*048c*/ 	.word	0x000000ff
        /*0490*/ 	.word	0x00000000
        /*0494*/ 	.short	0x010a
        /*0496*/ 	.byte	0x04
	.zero		1


	//   ....[60]....
        /*0498*/ 	.word	0x00002cb0
        /*049c*/ 	.word	0x000000ff
        /*04a0*/ 	.word	0x00000000
        /*04a4*/ 	.short	0x010a
        /*04a6*/ 	.byte	0x04
	.zero		1


	//   ....[61]....
        /*04a8*/ 	.word	0x00002d50
        /*04ac*/ 	.word	0x000000ff
        /*04b0*/ 	.word	0x00000000
        /*04b4*/ 	.short	0x010a
        /*04b6*/ 	.byte	0x04
	.zero		1


	//   ....[62]....
        /*04b8*/ 	.word	0x00002df0
        /*04bc*/ 	.word	0x000000ff
        /*04c0*/ 	.word	0x00000000
        /*04c4*/ 	.short	0x010a
        /*04c6*/ 	.byte	0x04
	.zero		1


	//   ....[63]....
        /*04c8*/ 	.word	0x00002e90
        /*04cc*/ 	.word	0x000000ff
        /*04d0*/ 	.word	0x00000000
        /*04d4*/ 	.short	0x010a
        /*04d6*/ 	.byte	0x04
	.zero		1


	//   ....[64]....
        /*04d8*/ 	.word	0x00002f30
        /*04dc*/ 	.word	0x000000ff
        /*04e0*/ 	.word	0x00000000
        /*04e4*/ 	.short	0x010a
        /*04e6*/ 	.byte	0x04
	.zero		1


	//   ....[65]....
        /*04e8*/ 	.word	0x00002fd0
        /*04ec*/ 	.word	0x000000ff
        /*04f0*/ 	.word	0x00000000
        /*04f4*/ 	.short	0x010a
        /*04f6*/ 	.byte	0x04
	.zero		1


	//   ....[66]....
        /*04f8*/ 	.word	0x00003070
        /*04fc*/ 	.word	0x000000ff
        /*0500*/ 	.word	0x00000000
        /*0504*/ 	.short	0x010a
        /*0506*/ 	.byte	0x04
	.zero		1


	//   ....[67]....
        /*0508*/ 	.word	0x00003110
        /*050c*/ 	.word	0x000000ff
        /*0510*/ 	.word	0x00000000
        /*0514*/ 	.short	0x010a
        /*0516*/ 	.byte	0x04
	.zero		1


	//   ....[68]....
        /*0518*/ 	.word	0x000031b0
        /*051c*/ 	.word	0x000000ff
        /*0520*/ 	.word	0x00000000
        /*0524*/ 	.short	0x010a
        /*0526*/ 	.byte	0x04
	.zero		1


	//   ....[69]....
        /*0528*/ 	.word	0x00003260
        /*052c*/ 	.word	0x00000000
        /*0530*/ 	.word	0x00000000
        /*0534*/ 	.short	0x010a
        /*0536*/ 	.byte	0xff
	.zero		1


	//   ....[70]....
        /*0538*/ 	.word	0x00003390
        /*053c*/ 	.word	0x000000ff
        /*0540*/ 	.word	0x00000138
        /*0544*/ 	.short	0x010a
        /*0546*/ 	.byte	0x30
	.zero		1


	//   ....[71]....
        /*0548*/ 	.word	0x00003430
        /*054c*/ 	.word	0x000000ff
        /*0550*/ 	.word	0x00000130
        /*0554*/ 	.short	0x010a
        /*0556*/ 	.byte	0x30
	.zero		1


	//   ....[72]....
        /*0558*/ 	.word	0x000034d0
        /*055c*/ 	.word	0x000000ff
        /*0560*/ 	.word	0x00000000
        /*0564*/ 	.short	0x0101
        /*0566*/ 	.byte	0x06
	.zero		1


	//   ....[73]....
        /*0568*/ 	.word	0x00003510
        /*056c*/ 	.word	0x000000ff
        /*0570*/ 	.word	0x00000138
        /*0574*/ 	.short	0x0106
        /*0576*/ 	.byte	0x30
	.zero		1


	//   ....[74]....
        /*0578*/ 	.word	0x00003550
        /*057c*/ 	.word	0x00000000
        /*0580*/ 	.word	0x00000138
        /*0584*/ 	.short	0x010a
        /*0586*/ 	.byte	0xff
	.zero		1


	//   ....[75]....
        /*0588*/ 	.word	0x00003a50
        /*058c*/ 	.word	0x000000ff
        /*0590*/ 	.word	0x00000130
        /*0594*/ 	.short	0x010a
        /*0596*/ 	.byte	0x06
	.zero		1


	//   ....[76]....
        /*0598*/ 	.word	0x00003b00
        /*059c*/ 	.word	0x000000ff
        /*05a0*/ 	.word	0x00000000
        /*05a4*/ 	.short	0x0101
        /*05a6*/ 	.byte	0x05
	.zero		1


	//   ....[77]....
        /*05a8*/ 	.word	0x00003b10
        /*05ac*/ 	.word	0x000000ff
        /*05b0*/ 	.word	0x00000150
        /*05b4*/ 	.short	0x010a
        /*05b6*/ 	.byte	0x08
	.zero		1


	//   ....[78]....
        /*05b8*/ 	.word	0x00003ba0
        /*05bc*/ 	.word	0x000000ff
        /*05c0*/ 	.word	0x00000000
        /*05c4*/ 	.short	0x010a
        /*05c6*/ 	.byte	0x04
	.zero		1


	//   ....[79]....
        /*05c8*/ 	.word	0x00003c10
        /*05cc*/ 	.word	0x000000ff
        /*05d0*/ 	.word	0x00000000
        /*05d4*/ 	.short	0x010a
        /*05d6*/ 	.byte	0x07
	.zero		1


	//   ....[80]....
        /*05d8*/ 	.word	0x00003d40
        /*05dc*/ 	.word	0x000000ff
        /*05e0*/ 	.word	0x00000000
        /*05e4*/ 	.short	0x010a
        /*05e6*/ 	.byte	0x04
	.zero		1


	//   ....[81]....
        /*05e8*/ 	.word	0x00003f90
        /*05ec*/ 	.word	0x000000ff
        /*05f0*/ 	.word	0x00000000
        /*05f4*/ 	.short	0x010a
        /*05f6*/ 	.byte	0x05
	.zero		1


	//   ....[82]....
        /*05f8*/ 	.word	0x00004020
        /*05fc*/ 	.word	0x000000ff
        /*0600*/ 	.word	0x00000000
        /*0604*/ 	.short	0x010a
        /*0606*/ 	.byte	0x07
	.zero		1


	//   ....[83]....
        /*0608*/ 	.word	0x00004460
        /*060c*/ 	.word	0x000000ff
        /*0610*/ 	.word	0x00000130
        /*0614*/ 	.short	0x010a
        /*0616*/ 	.byte	0x0e
	.zero		1


	//   ....[84]....
        /*0618*/ 	.word	0x00004550
        /*061c*/ 	.word	0x000000ff
        /*0620*/ 	.word	0x00000000
        /*0624*/ 	.short	0x0101
        /*0626*/ 	.byte	0x10
	.zero		1


	//   ....[85]....
        /*0628*/ 	.word	0x00004870
        /*062c*/ 	.word	0x000000ff
        /*0630*/ 	.word	0x00000128
        /*0634*/ 	.short	0x010a
        /*0636*/ 	.byte	0x0e
	.zero		1


	//   ....[86]....
        /*0638*/ 	.word	0x000049d0
        /*063c*/ 	.word	0x000000ff
        /*0640*/ 	.word	0x00000118
        /*0644*/ 	.short	0x010a
        /*0646*/ 	.byte	0x0e
	.zero		1


	//   ....[87]....
        /*0648*/ 	.word	0x00004d90
        /*064c*/ 	.word	0x000000ff
        /*0650*/ 	.word	0x00000110
        /*0654*/ 	.short	0x010b
        /*0656*/ 	.byte	0x0e
	.zero		1


	//   ....[88]....
        /*0658*/ 	.word	0x00004db0
        /*065c*/ 	.word	0x000000ff
        /*0660*/ 	.word	0x00000000
        /*0664*/ 	.short	0x0101
        /*0666*/ 	.byte	0x30
	.zero		1


	//   ....[89]....
        /*0668*/ 	.word	0x00004df0
        /*066c*/ 	.word	0x00000000
        /*0670*/ 	.word	0x00000118
        /*0674*/ 	.short	0x010a
        /*0676*/ 	.byte	0xff
	.zero		1


	//   ....[90]....
        /*0678*/ 	.word	0x00005140
        /*067c*/ 	.word	0x000000ff
        /*0680*/ 	.word	0x00000130
        /*0684*/ 	.short	0x010a
        /*0686*/ 	.byte	0x2f
	.zero		1


	//   ....[91]....
        /*0688*/ 	.word	0x00005260
        /*068c*/ 	.word	0x000000ff
        /*0690*/ 	.word	0x00000000
        /*0694*/ 	.short	0x0101
        /*0696*/ 	.byte	0x04
	.zero		1


	//   ....[92]....
        /*0698*/ 	.word	0x00005bf0
        /*069c*/ 	.word	0x000000ff
        /*06a0*/ 	.word	0x00000110
        /*06a4*/ 	.short	0x010a
        /*06a6*/ 	.byte	0x2f
	.zero		1


	//   ....[93]....
        /*06a8*/ 	.word	0x00005c00
        /*06ac*/ 	.word	0x00000098
        /*06b0*/ 	.word	0x00000140
        /*06b4*/ 	.short	0x010a
        /*06b6*/ 	.byte	0xff
	.zero		1


	//   ....[94]....
        /*06b8*/ 	.word	0x00005d90
        /*06bc*/ 	.word	0x000000ff
        /*06c0*/ 	.word	0x00000110
        /*06c4*/ 	.short	0x010a
        /*06c6*/ 	.byte	0x2f
	.zero		1


	//   ....[95]....
        /*06c8*/ 	.word	0x00005e90
        /*06cc*/ 	.word	0x000000ff
        /*06d0*/ 	.word	0x00000000
        /*06d4*/ 	.short	0x0101
        /*06d6*/ 	.byte	0x04
	.zero		1


	//   ....[96]....
        /*06d8*/ 	.word	0x00005ef0
        /*06dc*/ 	.word	0x00000098
        /*06e0*/ 	.word	0x00000140
        /*06e4*/ 	.short	0x010a
        /*06e6*/ 	.byte	0xff
	.zero		1


	//   ....[97]....
        /*06e8*/ 	.word	0x000062b0
        /*06ec*/ 	.word	0x000000ff
        /*06f0*/ 	.word	0x00000000
        /*06f4*/ 	.short	0x0101
        /*06f6*/ 	.byte	0x05
	.zero		1


	//   ....[98]....
        /*06f8*/ 	.word	0x00007480
        /*06fc*/ 	.word	0x00000002
        /*0700*/ 	.word	0x00000088
        /*0704*/ 	.short	0x010a
        /*0706*/ 	.byte	0xff
	.zero		1


	//   ....[99]....
        /*0708*/ 	.word	0x000074e0
        /*070c*/ 	.word	0x00000002
        /*0710*/ 	.word	0x00000088
        /*0714*/ 	.short	0x010a
        /*0716*/ 	.byte	0xff
	.zero		1


	//   ....[100]....
        /*0718*/ 	.word	0x00007540
        /*071c*/ 	.word	0x00000002
        /*0720*/ 	.word	0x00000130
        /*0724*/ 	.short	0x010a
        /*0726*/ 	.byte	0xff
	.zero		1


	//   ....[101]....
        /*0728*/ 	.word	0x000075a0
        /*072c*/ 	.word	0x00000000
        /*0730*/ 	.word	0x00000000
        /*0734*/ 	.short	0x010a
        /*0736*/ 	.byte	0xff
	.zero		1


	//   ....[102]....
        /*0738*/ 	.word	0x00007600
        /*073c*/ 	.word	0x00000000
        /*0740*/ 	.word	0x00000000
        /*0744*/ 	.short	0x010a
        /*0746*/ 	.byte	0xff
	.zero		1


	//   ....[103]....
        /*0748*/ 	.word	0x00007660
        /*074c*/ 	.word	0x00000000
        /*0750*/ 	.word	0x00000000
        /*0754*/ 	.short	0x010a
        /*0756*/ 	.byte	0xff
	.zero		1


	//   ....[104]....
        /*0758*/ 	.word	0x000076c0
        /*075c*/ 	.word	0x00000000
        /*0760*/ 	.word	0x00000000
        /*0764*/ 	.short	0x010a
        /*0766*/ 	.byte	0xff
	.zero		1


	//   ....[105]....
        /*0768*/ 	.word	0x00007720
        /*076c*/ 	.word	0x00000000
        /*0770*/ 	.word	0x00000000
        /*0774*/ 	.short	0x010a
        /*0776*/ 	.byte	0xff
	.zero		1


	//   ....[106]....
        /*0778*/ 	.word	0x00007780
        /*077c*/ 	.word	0x00000000
        /*0780*/ 	.word	0x00000000
        /*0784*/ 	.short	0x010a
        /*0786*/ 	.byte	0xff
	.zero		1


	//   ....[107]....
        /*0788*/ 	.word	0x000077e0
        /*078c*/ 	.word	0x00000000
        /*0790*/ 	.word	0x00000000
        /*0794*/ 	.short	0x010a
        /*0796*/ 	.byte	0xff
	.zero		1


	//   ....[108]....
        /*0798*/ 	.word	0x00007840
        /*079c*/ 	.word	0x00000000
        /*07a0*/ 	.word	0x00000000
        /*07a4*/ 	.short	0x010a
        /*07a6*/ 	.byte	0xff
	.zero		1


	//   ....[109]....
        /*07a8*/ 	.word	0x000078a0
        /*07ac*/ 	.word	0x00000000
        /*07b0*/ 	.word	0x00000000
        /*07b4*/ 	.short	0x010a
        /*07b6*/ 	.byte	0xff
	.zero		1


	//   ....[110]....
        /*07b8*/ 	.word	0x00007900
        /*07bc*/ 	.word	0x00000000
        /*07c0*/ 	.word	0x00000000
        /*07c4*/ 	.short	0x010a
        /*07c6*/ 	.byte	0xff
	.zero		1


	//   ....[111]....
        /*07c8*/ 	.word	0x00007960
        /*07cc*/ 	.word	0x00000000
        /*07d0*/ 	.word	0x00000000
        /*07d4*/ 	.short	0x010a
        /*07d6*/ 	.byte	0xff
	.zero		1


	//   ....[112]....
        /*07d8*/ 	.word	0x000079c0
        /*07dc*/ 	.word	0x00000000
        /*07e0*/ 	.word	0x00000000
        /*07e4*/ 	.short	0x010a
        /*07e6*/ 	.byte	0xff
	.zero		1


	//   ....[113]....
        /*07e8*/ 	.word	0x00007a20
        /*07ec*/ 	.word	0x00000000
        /*07f0*/ 	.word	0x00000000
        /*07f4*/ 	.short	0x010a
        /*07f6*/ 	.byte	0xff
	.zero		1


	//   ....[114]....
        /*07f8*/ 	.word	0x00007a80
        /*07fc*/ 	.word	0x00000000
        /*0800*/ 	.word	0x00000000
        /*0804*/ 	.short	0x010a
        /*0806*/ 	.byte	0xff
	.zero		1


	//   ....[115]....
        /*0808*/ 	.word	0x00007ae0
        /*080c*/ 	.word	0x00000000
        /*0810*/ 	.word	0x00000000
        /*0814*/ 	.short	0x010a
        /*0816*/ 	.byte	0xff
	.zero		1


	//   ....[116]....
        /*0818*/ 	.word	0x00007b40
        /*081c*/ 	.word	0x00000000
        /*0820*/ 	.word	0x00000000
        /*0824*/ 	.short	0x010a
        /*0826*/ 	.byte	0xff
	.zero		1


	//   ....[117]....
        /*0828*/ 	.word	0x00007ba0
        /*082c*/ 	.word	0x00000004
        /*0830*/ 	.word	0x00000138
        /*0834*/ 	.short	0x010a
        /*0836*/ 	.byte	0xff
	.zero		1


	//   ....[118]....
        /*0838*/ 	.word	0x00007c00
        /*083c*/ 	.word	0x00000004
        /*0840*/ 	.word	0x00000130
        /*0844*/ 	.short	0x010a
        /*0846*/ 	.byte	0xff
	.zero		1


	//   ....[119]....
        /*0848*/ 	.word	0x00007c60
        /*084c*/ 	.word	0x00000000
        /*0850*/ 	.word	0x00000130
        /*0854*/ 	.short	0x010a
        /*0856*/ 	.byte	0xff
	.zero		1


	//   ....[120]....
        /*0858*/ 	.word	0x00007cc0
        /*085c*/ 	.word	0x00000005
        /*0860*/ 	.word	0x00000150
        /*0864*/ 	.short	0x010a
        /*0866*/ 	.byte	0xff
	.zero		1


	//   ....[121]....
        /*0868*/ 	.word	0x00007d20
        /*086c*/ 	.word	0x00000000
        /*0870*/ 	.word	0x00000000
        /*0874*/ 	.short	0x010a
        /*0876*/ 	.byte	0xff
	.zero		1


	//   ....[122]....
        /*0878*/ 	.word	0x00007d80
        /*087c*/ 	.word	0x00000000
        /*0880*/ 	.word	0x00000000
        /*0884*/ 	.short	0x010a
        /*0886*/ 	.byte	0xff
	.zero		1


	//   ....[123]....
        /*0888*/ 	.word	0x00007de0
        /*088c*/ 	.word	0x00000000
        /*0890*/ 	.word	0x00000000
        /*0894*/ 	.short	0x010a
        /*0896*/ 	.byte	0xff
	.zero		1


	//   ....[124]....
        /*0898*/ 	.word	0x00007e40
        /*089c*/ 	.word	0x00000000
        /*08a0*/ 	.word	0x00000130
        /*08a4*/ 	.short	0x010a
        /*08a6*/ 	.byte	0xff
	.zero		1


	//   ....[125]....
        /*08a8*/ 	.word	0x00007ea0
        /*08ac*/ 	.word	0x00000000
        /*08b0*/ 	.word	0x00000128
        /*08b4*/ 	.short	0x010a
        /*08b6*/ 	.byte	0xff
	.zero		1


	//   ....[126]....
        /*08b8*/ 	.word	0x00007f00
        /*08bc*/ 	.word	0x00000000
        /*08c0*/ 	.word	0x00000118
        /*08c4*/ 	.short	0x010a
        /*08c6*/ 	.byte	0xff
	.zero		1


	//   ....[127]....
        /*08c8*/ 	.word	0x00007f60
        /*08cc*/ 	.word	0x00000000
        /*08d0*/ 	.word	0x00000130
        /*08d4*/ 	.short	0x010a
        /*08d6*/ 	.byte	0xff
	.zero		1


	//   ....[128]....
        /*08d8*/ 	.word	0x00007fc0
        /*08dc*/ 	.word	0x00000000
        /*08e0*/ 	.word	0x00000110
        /*08e4*/ 	.short	0x010a
        /*08e6*/ 	.byte	0xff
	.zero		1


	//   ....[129]....
        /*08e8*/ 	.word	0x00008010
        /*08ec*/ 	.word	0x00000098
        /*08f0*/ 	.word	0x00000140
        /*08f4*/ 	.short	0x010a
        /*08f6*/ 	.byte	0xff
	.zero		1


	//----- nvinfo : EIATTR_NUM_MBARRIERS
	.align		4
.L_47:
        /*08f8*/ 	.byte	0x03, 0x38
        /*08fa*/ 	.short	0x002c


	//----- nvinfo : EIATTR_EXIT_INSTR_OFFSETS
	.align		4
        /*08fc*/ 	.byte	0x04, 0x1c
        /*08fe*/ 	.short	(.L_49 - .L_48)


	//   ....[0]....
.L_48:
        /*0900*/ 	.word	0x00003290


	//   ....[1]....
        /*0904*/ 	.word	0x00003520


	//   ....[2]....
        /*0908*/ 	.word	0x00003580


	//   ....[3]....
        /*090c*/ 	.word	0x00004290


	//   ....[4]....
        /*0910*/ 	.word	0x00004e20


	//   ....[5]....
        /*0914*/ 	.word	0x00004e60


	//   ....[6]....
        /*0918*/ 	.word	0x00007460


	//----- nvinfo : EIATTR_MAX_THREADS
	.align		4
.L_49:
        /*091c*/ 	.byte	0x04, 0x05
        /*091e*/ 	.short	(.L_51 - .L_50)
.L_50:
        /*0920*/ 	.word	0x00000100
        /*0924*/ 	.word	0x00000001
        /*0928*/ 	.word	0x00000001


	//----- nvinfo : EIATTR_CRS_STACK_SIZE
	.align		4
.L_51:
        /*092c*/ 	.byte	0x04, 0x1e
        /*092e*/ 	.short	(.L_53 - .L_52)
.L_52:
        /*0930*/ 	.word	0x00000000


	//----- nvinfo : EIATTR_CBANK_PARAM_SIZE
	.align		4
.L_53:
        /*0934*/ 	.byte	0x03, 0x19
        /*0936*/ 	.short	0x0800


	//----- nvinfo : EIATTR_PARAM_CBANK
	.align		4
        /*0938*/ 	.byte	0x04, 0x0a
        /*093a*/ 	.short	(.L_55 - .L_54)
	.align		4
.L_54:
        /*093c*/ 	.word	index@(.nv.constant0._ZN7cutlass13device_kernelINS_4conv6kernel13ConvUniversalINS1_16ConvProblemShapeILNS1_8OperatorE1ELi2EEENS1_10collective14CollectiveConvINS1_47MainloopSm100TmaUmmaWarpSpecializedImplicitGemmILS5_1ELi17ELi2ELi1ELi2EN4cute5tupleIJNSA_1CILi1EEESD_SD_EEEEENSB_IJNSC_ILi128EEENSC_ILi64EEENSB_IJSH_EEEEEENS_12float_e4m3_tESK_NSA_8TiledMMAINSA_8MMA_AtomIJNSA_10MMA_TraitsINSA_19SM100_MMA_F8F6F4_SSEJSK_SK_fSG_SH_NSA_17integral_constantINSA_4UMMA5MajorELSR_0EEENSP_ISR_LSR_1EEENSP_INSQ_7ScaleInELSU_0EEESV_EEEEEENSA_6LayoutISE_NSB_IJNSC_ILi0EEESZ_SZ_EEEEENSB_IJNSA_10UnderscoreES12_S12_EEEEENS7_6detail27Sm100ImplicitGemmTileTraitsINSA_20SM90_TMA_LOAD_IM2COLENSA_14ComposedLayoutINSA_7SwizzleILi2ELi4ELi3EEENSA_18smem_ptr_flag_bitsILi8EEENSY_INSB_IJNSC_ILi8EEESH_EEENSB_IJSH_SD_EEEEEEEvEENS16_INSA_13SM90_TMA_LOADENS18_IS1A_S1C_NSY_INSB_IJSH_S1D_EEENSB_IJSD_SH_EEEEEEEvEEEENS_8epilogue10collective18CollectiveEpilogueINS1Q_23Sm100TmaWarpSpecializedILi1ELi1ELi64ELb0ELb0EEEJSJ_NSB_IJNSY_ISG_SD_EENSY_ISH_SD_EEEEESK_NSB_IJNSB_IJlllEEESD_SZ_EEESK_S1Z_NS1Q_6fusion15FusionCallbacksIS1U_NS20_17LinearCombinationISK_fSK_fLNS_15FloatRoundStyleE2EEESJ_S1X_JEEENSA_5SM1004TMEM4LOAD26SM100_TMEM_LOAD_32dp32b64xES17_S1H_NSA_39AutoVectorizingCopyWithAssumedAlignmentILi128EEENSA_21SM90_TMA_STORE_IM2COLES1H_S2B_S2B_EEEvvEEEEvNT_6ParamsE)
        /*0940*/ 	.short	0x0380
        /*0942*/ 	.short	0x0800


	//----- nvinfo : EIATTR_SW_WAR
	.align		4
.L_55:
        /*0944*/ 	.byte	0x04, 0x36
        /*0946*/ 	.short	(.L_57 - .L_56)
.L_56:
        /*0948*/ 	.word	0x00000008
.L_57:


//--------------------- .nv.callgraph             --------------------------
	.section	.nv.callgraph,"",@"SHT_CUDA_CALLGRAPH"
	.align	4
	.sectionentsize	8
	.align		4
        /*0000*/ 	.word	0x00000000
	.align		4
        /*0004*/ 	.word	0xffffffff
	.align		4
        /*0008*/ 	.word	index@(_ZN7cutlass13device_kernelINS_4conv6kernel13ConvUniversalINS1_16ConvProblemShapeILNS1_8OperatorE1ELi2EEENS1_10collective14CollectiveConvINS1_47MainloopSm100TmaUmmaWarpSpecializedImplicitGemmILS5_1ELi17ELi2ELi1ELi2EN4cute5tupleIJNSA_1CILi1EEESD_SD_EEEEENSB_IJNSC_ILi128EEENSC_ILi64EEENSB_IJSH_EEEEEENS_12float_e4m3_tESK_NSA_8TiledMMAINSA_8MMA_AtomIJNSA_10MMA_TraitsINSA_19SM100_MMA_F8F6F4_SSEJSK_SK_fSG_SH_NSA_17integral_constantINSA_4UMMA5MajorELSR_0EEENSP_ISR_LSR_1EEENSP_INSQ_7ScaleInELSU_0EEESV_EEEEEENSA_6LayoutISE_NSB_IJNSC_ILi0EEESZ_SZ_EEEEENSB_IJNSA_10UnderscoreES12_S12_EEEEENS7_6detail27Sm100ImplicitGemmTileTraitsINSA_20SM90_TMA_LOAD_IM2COLENSA_14ComposedLayoutINSA_7SwizzleILi2ELi4ELi3EEENSA_18smem_ptr_flag_bitsILi8EEENSY_INSB_IJNSC_ILi8EEESH_EEENSB_IJSH_SD_EEEEEEEvEENS16_INSA_13SM90_TMA_LOADENS18_IS1A_S1C_NSY_INSB_IJSH_S1D_EEENSB_IJSD_SH_EEEEEEEvEEEENS_8epilogue10collective18CollectiveEpilogueINS1Q_23Sm100TmaWarpSpecializedILi1ELi1ELi64ELb0ELb0EEEJSJ_NSB_IJNSY_ISG_SD_EENSY_ISH_SD_EEEEESK_NSB_IJNSB_IJlllEEESD_SZ_EEESK_S1Z_NS1Q_6fusion15FusionCallbacksIS1U_NS20_17LinearCombinationISK_fSK_fLNS_15FloatRoundStyleE2EEESJ_S1X_JEEENSA_5SM1004TMEM4LOAD26SM100_TMEM_LOAD_32dp32b64xES17_S1H_NSA_39AutoVectorizingCopyWithAssumedAlignmentILi128EEENSA_21SM90_TMA_STORE_IM2COLES1H_S2B_S2B_EEEvvEEEEvNT_6ParamsE)
	.align		4
        /*000c*/ 	.word	index@(__assertfail)
	.align		4
        /*0010*/ 	.word	0x00000000
	.align		4
        /*0014*/ 	.word	0xfffffffe
	.align		4
        /*0018*/ 	.word	0x00000000
	.align		4
        /*001c*/ 	.word	0xfffffffd
	.align		4
        /*0020*/ 	.word	0x00000000
	.align		4
        /*0024*/ 	.word	0xfffffffc


//--------------------- .nv.constant4             --------------------------
	.section	.nv.constant4,"a",@progbits
	.align	8
	.align		8
.nv.constant4:
        /*0000*/ 	.dword	__assertfail
	.align		8
        /*0008*/ 	.dword	__unnamed_1
	.align		8
        /*0010*/ 	.dword	__unnamed_2
	.align		8
        /*0018*/ 	.dword	_ZN39_INTERNAL_7b49d8b2_4_k_cu_6fb3aee7_29164cuda3std3__45__cpo5beginE
	.align		8
        /*0020*/ 	.dword	_ZN39_INTERNAL_7b49d8b2_4_k_cu_6fb3aee7_29164cuda3std3__45__cpo3endE
	.align		8
        /*0028*/ 	.dword	_ZN39_INTERNAL_7b49d8b2_4_k_cu_6fb3aee7_29164cuda3std3__45__cpo6cbeginE
	.align		8
        /*0030*/ 	.dword	_ZN39_INTERNAL_7b49d8b2_4_k_cu_6fb3aee7_29164cuda3std3__45__cpo4cendE
	.align		8
        /*0038*/ 	.dword	_ZN39_INTERNAL_7b49d8b2_4_k_cu_6fb3aee7_29164cuda3std3__441_GLOBAL__N__7b49d8b2_4_k_cu_6fb3aee7_29166ignoreE
	.align		8
        /*0040*/ 	.dword	_ZN39_INTERNAL_7b49d8b2_4_k_cu_6fb3aee7_29164cuda3std3__419piecewise_constructE
	.align		8
        /*0048*/ 	.dword	_ZN39_INTERNAL_7b49d8b2_4_k_cu_6fb3aee7_29164cuda3std3__48in_placeE
	.align		8
        /*0050*/ 	.dword	_ZN39_INTERNAL_7b49d8b2_4_k_cu_6fb3aee7_29164cuda3std6ranges3__45__cpo4swapE
	.align		8
        /*0058*/ 	.dword	_ZN39_INTERNAL_7b49d8b2_4_k_cu_6fb3aee7_29164cuda3std6ranges3__45__cpo9iter_moveE
	.align		8
        /*0060*/ 	.dword	_ZN39_INTERNAL_7b49d8b2_4_k_cu_6fb3aee7_29164cute7productE
	.align		8
        /*0068*/ 	.dword	_ZN39_INTERNAL_7b49d8b2_4_k_cu_6fb3aee7_29164cute1_E
	.align		8
        /*0070*/ 	.dword	$str$27
	.align		8
        /*0078*/ 	.dword	$str$28
	.align		8
        /*0080*/ 	.dword	$str$29
	.align		8
        /*0088*/ 	.dword	$str$30


//--------------------- .text._ZN7cutlass13device_kernelINS_4conv6kernel13ConvUniversalINS1_16ConvProblemShapeILNS1_8OperatorE1ELi2EEENS1_10collective14CollectiveConvINS1_47MainloopSm100TmaUmmaWarpSpecializedImplicitGemmILS5_1ELi17ELi2ELi1ELi2EN4cute5tupleIJNSA_1CILi1EEESD_SD_EEEEENSB_IJNSC_ILi128EEENSC_ILi64EEENSB_IJSH_EEEEEENS_12float_e4m3_tESK_NSA_8TiledMMAINSA_8MMA_AtomIJNSA_10MMA_TraitsINSA_19SM100_MMA_F8F6F4_SSEJSK_SK_fSG_SH_NSA_17integral_constantINSA_4UMMA5MajorELSR_0EEENSP_ISR_LSR_1EEENSP_INSQ_7ScaleInELSU_0EEESV_EEEEEENSA_6LayoutISE_NSB_IJNSC_ILi0EEESZ_SZ_EEEEENSB_IJNSA_10UnderscoreES12_S12_EEEEENS7_6detail27Sm100ImplicitGemmTileTraitsINSA_20SM90_TMA_LOAD_IM2COLENSA_14ComposedLayoutINSA_7SwizzleILi2ELi4ELi3EEENSA_18smem_ptr_flag_bitsILi8EEENSY_INSB_IJNSC_ILi8EEESH_EEENSB_IJSH_SD_EEEEEEEvEENS16_INSA_13SM90_TMA_LOADENS18_IS1A_S1C_NSY_INSB_IJSH_S1D_EEENSB_IJSD_SH_EEEEEEEvEEEENS_8epilogue10collective18CollectiveEpilogueINS1Q_23Sm100TmaWarpSpecializedILi1ELi1ELi64ELb0ELb0EEEJSJ_NSB_IJNSY_ISG_SD_EENSY_ISH_SD_EEEEESK_NSB_IJNSB_IJlllEEESD_SZ_EEESK_S1Z_NS1Q_6fusion15FusionCallbacksIS1U_NS20_17LinearCombinationISK_fSK_fLNS_15FloatRoundStyleE2EEESJ_S1X_JEEENSA_5SM1004TMEM4LOAD26SM100_TMEM_LOAD_32dp32b64xES17_S1H_NSA_39AutoVectorizingCopyWithAssumedAlignmentILi128EEENSA_21SM90_TMA_STORE_IM2COLES1H_S2B_S2B_EEEvvEEEEvNT_6ParamsE --------------------------
	.section	.text._ZN7cutlass13device_kernelINS_4conv6kernel13ConvUniversalINS1_16ConvProblemShapeILNS1_8OperatorE1ELi2EEENS1_10collective14CollectiveConvINS1_47MainloopSm100TmaUmmaWarpSpecializedImplicitGemmILS5_1ELi17ELi2ELi1ELi2EN4cute5tupleIJNSA_1CILi1EEESD_SD_EEEEENSB_IJNSC_ILi128EEENSC_ILi64EEENSB_IJSH_EEEEEENS_12float_e4m3_tESK_NSA_8TiledMMAINSA_8MMA_AtomIJNSA_10MMA_TraitsINSA_19SM100_MMA_F8F6F4_SSEJSK_SK_fSG_SH_NSA_17integral_constantINSA_4UMMA5MajorELSR_0EEENSP_ISR_LSR_1EEENSP_INSQ_7ScaleInELSU_0EEESV_EEEEEENSA_6LayoutISE_NSB_IJNSC_ILi0EEESZ_SZ_EEEEENSB_IJNSA_10UnderscoreES12_S12_EEEEENS7_6detail27Sm100ImplicitGemmTileTraitsINSA_20SM90_TMA_LOAD_IM2COLENSA_14ComposedLayoutINSA_7SwizzleILi2ELi4ELi3EEENSA_18smem_ptr_flag_bitsILi8EEENSY_INSB_IJNSC_ILi8EEESH_EEENSB_IJSH_SD_EEEEEEEvEENS16_INSA_13SM90_TMA_LOADENS18_IS1A_S1C_NSY_INSB_IJSH_S1D_EEENSB_IJSD_SH_EEEEEEEvEEEENS_8epilogue10collective18CollectiveEpilogueINS1Q_23Sm100TmaWarpSpecializedILi1ELi1ELi64ELb0ELb0EEEJSJ_NSB_IJNSY_ISG_SD_EENSY_ISH_SD_EEEEESK_NSB_IJNSB_IJlllEEESD_SZ_EEESK_S1Z_NS1Q_6fusion15FusionCallbacksIS1U_NS20_17LinearCombinationISK_fSK_fLNS_15FloatRoundStyleE2EEESJ_S1X_JEEENSA_5SM1004TMEM4LOAD26SM100_TMEM_LOAD_32dp32b64xES17_S1H_NSA_39AutoVectorizingCopyWithAssumedAlignmentILi128EEENSA_21SM90_TMA_STORE_IM2COLES1H_S2B_S2B_EEEvvEEEEvNT_6ParamsE,"ax",@progbits
	.align	128
.text._ZN7cutlass13device_kernelINS_4conv6kernel13ConvUniversalINS1_16ConvProblemShapeILNS1_8OperatorE1ELi2EEENS1_10collective14CollectiveConvINS1_47MainloopSm100TmaUmmaWarpSpecializedImplicitGemmILS5_1ELi17ELi2ELi1ELi2EN4cute5tupleIJNSA_1CILi1EEESD_SD_EEEEENSB_IJNSC_ILi128EEENSC_ILi64EEENSB_IJSH_EEEEEENS_12float_e4m3_tESK_NSA_8TiledMMAINSA_8MMA_AtomIJNSA_10MMA_TraitsINSA_19SM100_MMA_F8F6F4_SSEJSK_SK_fSG_SH_NSA_17integral_constantINSA_4UMMA5MajorELSR_0EEENSP_ISR_LSR_1EEENSP_INSQ_7ScaleInELSU_0EEESV_EEEEEENSA_6LayoutISE_NSB_IJNSC_ILi0EEESZ_SZ_EEEEENSB_IJNSA_10UnderscoreES12_S12_EEEEENS7_6detail27Sm100ImplicitGemmTileTraitsINSA_20SM90_TMA_LOAD_IM2COLENSA_14ComposedLayoutINSA_7SwizzleILi2ELi4ELi3EEENSA_18smem_ptr_flag_bitsILi8EEENSY_INSB_IJNSC_ILi8EEESH_EEENSB_IJSH_SD_EEEEEEEvEENS16_INSA_13SM90_TMA_LOADENS18_IS1A_S1C_NSY_INSB_IJSH_S1D_EEENSB_IJSD_SH_EEEEEEEvEEEENS_8epilogue10collective18CollectiveEpilogueINS1Q_23Sm100TmaWarpSpecializedILi1ELi1ELi64ELb0ELb0EEEJSJ_NSB_IJNSY_ISG_SD_EENSY_ISH_SD_EEEEESK_NSB_IJNSB_IJlllEEESD_SZ_EEESK_S1Z_NS1Q_6fusion15FusionCallbacksIS1U_NS20_17LinearCombinationISK_fSK_fLNS_15FloatRoundStyleE2EEESJ_S1X_JEEENSA_5SM1004TMEM4LOAD26SM100_TMEM_LOAD_32dp32b64xES17_S1H_NSA_39AutoVectorizingCopyWithAssumedAlignmentILi128EEENSA_21SM90_TMA_STORE_IM2COLES1H_S2B_S2B_EEEvvEEEEvNT_6ParamsE:
        .type           _ZN7cutlass13device_kernelINS_4conv6kernel13ConvUniversalINS1_16ConvProblemShapeILNS1_8OperatorE1ELi2EEENS1_10collective14CollectiveConvINS1_47MainloopSm100TmaUmmaWarpSpecializedImplicitGemmILS5_1ELi17ELi2ELi1ELi2EN4cute5tupleIJNSA_1CILi1EEESD_SD_EEEEENSB_IJNSC_ILi128EEENSC_ILi64EEENSB_IJSH_EEEEEENS_12float_e4m3_tESK_NSA_8TiledMMAINSA_8MMA_AtomIJNSA_10MMA_TraitsINSA_19SM100_MMA_F8F6F4_SSEJSK_SK_fSG_SH_NSA_17integral_constantINSA_4UMMA5MajorELSR_0EEENSP_ISR_LSR_1EEENSP_INSQ_7ScaleInELSU_0EEESV_EEEEEENSA_6LayoutISE_NSB_IJNSC_ILi0EEESZ_SZ_EEEEENSB_IJNSA_10UnderscoreES12_S12_EEEEENS7_6detail27Sm100ImplicitGemmTileTraitsINSA_20SM90_TMA_LOAD_IM2COLENSA_14ComposedLayoutINSA_7SwizzleILi2ELi4ELi3EEENSA_18smem_ptr_flag_bitsILi8EEENSY_INSB_IJNSC_ILi8EEESH_EEENSB_IJSH_SD_EEEEEEEvEENS16_INSA_13SM90_TMA_LOADENS18_IS1A_S1C_NSY_INSB_IJSH_S1D_EEENSB_IJSD_SH_EEEEEEEvEEEENS_8epilogue10collective18CollectiveEpilogueINS1Q_23Sm100TmaWarpSpecializedILi1ELi1ELi64ELb0ELb0EEEJSJ_NSB_IJNSY_ISG_SD_EENSY_ISH_SD_EEEEESK_NSB_IJNSB_IJlllEEESD_SZ_EEESK_S1Z_NS1Q_6fusion15FusionCallbacksIS1U_NS20_17LinearCombinationISK_fSK_fLNS_15FloatRoundStyleE2EEESJ_S1X_JEEENSA_5SM1004TMEM4LOAD26SM100_TMEM_LOAD_32dp32b64xES17_S1H_NSA_39AutoVectorizingCopyWithAssumedAlignmentILi128EEENSA_21SM90_TMA_STORE_IM2COLES1H_S2B_S2B_EEEvvEEEEvNT_6ParamsE,@function
        .size           _ZN7cutlass13device_kernelINS_4conv6kernel13ConvUniversalINS1_16ConvProblemShapeILNS1_8OperatorE1ELi2EEENS1_10collective14CollectiveConvINS1_47MainloopSm100TmaUmmaWarpSpecializedImplicitGemmILS5_1ELi17ELi2ELi1ELi2EN4cute5tupleIJNSA_1CILi1EEESD_SD_EEEEENSB_IJNSC_ILi128EEENSC_ILi64EEENSB_IJSH_EEEEEENS_12float_e4m3_tESK_NSA_8TiledMMAINSA_8MMA_AtomIJNSA_10MMA_TraitsINSA_19SM100_MMA_F8F6F4_SSEJSK_SK_fSG_SH_NSA_17integral_constantINSA_4UMMA5MajorELSR_0EEENSP_ISR_LSR_1EEENSP_INSQ_7ScaleInELSU_0EEESV_EEEEEENSA_6LayoutISE_NSB_IJNSC_ILi0EEESZ_SZ_EEEEENSB_IJNSA_10UnderscoreES12_S12_EEEEENS7_6detail27Sm100ImplicitGemmTileTraitsINSA_20SM90_TMA_LOAD_IM2COLENSA_14ComposedLayoutINSA_7SwizzleILi2ELi4ELi3EEENSA_18smem_ptr_flag_bitsILi8EEENSY_INSB_IJNSC_ILi8EEESH_EEENSB_IJSH_SD_EEEEEEEvEENS16_INSA_13SM90_TMA_LOADENS18_IS1A_S1C_NSY_INSB_IJSH_S1D_EEENSB_IJSD_SH_EEEEEEEvEEEENS_8epilogue10collective18CollectiveEpilogueINS1Q_23Sm100TmaWarpSpecializedILi1ELi1ELi64ELb0ELb0EEEJSJ_NSB_IJNSY_ISG_SD_EENSY_ISH_SD_EEEEESK_NSB_IJNSB_IJlllEEESD_SZ_EEESK_S1Z_NS1Q_6fusion15FusionCallbacksIS1U_NS20_17LinearCombinationISK_fSK_fLNS_15FloatRoundStyleE2EEESJ_S1X_JEEENSA_5SM1004TMEM4LOAD26SM100_TMEM_LOAD_32dp32b64xES17_S1H_NSA_39AutoVectorizingCopyWithAssumedAlignmentILi128EEENSA_21SM90_TMA_STORE_IM2COLES1H_S2B_S2B_EEEvvEEEEvNT_6ParamsE,(.L_x_158 - _ZN7cutlass13device_kernelINS_4conv6kernel13ConvUniversalINS1_16ConvProblemShapeILNS1_8OperatorE1ELi2EEENS1_10collective14CollectiveConvINS1_47MainloopSm100TmaUmmaWarpSpecializedImplicitGemmILS5_1ELi17ELi2ELi1ELi2EN4cute5tupleIJNSA_1CILi1EEESD_SD_EEEEENSB_IJNSC_ILi128EEENSC_ILi64EEENSB_IJSH_EEEEEENS_12float_e4m3_tESK_NSA_8TiledMMAINSA_8MMA_AtomIJNSA_10MMA_TraitsINSA_19SM100_MMA_F8F6F4_SSEJSK_SK_fSG_SH_NSA_17integral_constantINSA_4UMMA5MajorELSR_0EEENSP_ISR_LSR_1EEENSP_INSQ_7ScaleInELSU_0EEESV_EEEEEENSA_6LayoutISE_NSB_IJNSC_ILi0EEESZ_SZ_EEEEENSB_IJNSA_10UnderscoreES12_S12_EEEEENS7_6detail27Sm100ImplicitGemmTileTraitsINSA_20SM90_TMA_LOAD_IM2COLENSA_14ComposedLayoutINSA_7SwizzleILi2ELi4ELi3EEENSA_18smem_ptr_flag_bitsILi8EEENSY_INSB_IJNSC_ILi8EEESH_EEENSB_IJSH_SD_EEEEEEEvEENS16_INSA_13SM90_TMA_LOADENS18_IS1A_S1C_NSY_INSB_IJSH_S1D_EEENSB_IJSD_SH_EEEEEEEvEEEENS_8epilogue10collective18CollectiveEpilogueINS1Q_23Sm100TmaWarpSpecializedILi1ELi1ELi64ELb0ELb0EEEJSJ_NSB_IJNSY_ISG_SD_EENSY_ISH_SD_EEEEESK_NSB_IJNSB_IJlllEEESD_SZ_EEESK_S1Z_NS1Q_6fusion15FusionCallbacksIS1U_NS20_17LinearCombinationISK_fSK_fLNS_15FloatRoundStyleE2EEESJ_S1X_JEEENSA_5SM1004TMEM4LOAD26SM100_TMEM_LOAD_32dp32b64xES17_S1H_NSA_39AutoVectorizingCopyWithAssumedAlignmentILi128EEENSA_21SM90_TMA_STORE_IM2COLES1H_S2B_S2B_EEEvvEEEEvNT_6ParamsE)
        .other          _ZN7cutlass13device_kernelINS_4conv6kernel13ConvUniversalINS1_16ConvProblemShapeILNS1_8OperatorE1ELi2EEENS1_10collective14CollectiveConvINS1_47MainloopSm100TmaUmmaWarpSpecializedImplicitGemmILS5_1ELi17ELi2ELi1ELi2EN4cute5tupleIJNSA_1CILi1EEESD_SD_EEEEENSB_IJNSC_ILi128EEENSC_ILi64EEENSB_IJSH_EEEEEENS_12float_e4m3_tESK_NSA_8TiledMMAINSA_8MMA_AtomIJNSA_10MMA_TraitsINSA_19SM100_MMA_F8F6F4_SSEJSK_SK_fSG_SH_NSA_17integral_constantINSA_4UMMA5MajorELSR_0EEENSP_ISR_LSR_1EEENSP_INSQ_7ScaleInELSU_0EEESV_EEEEEENSA_6LayoutISE_NSB_IJNSC_ILi0EEESZ_SZ_EEEEENSB_IJNSA_10UnderscoreES12_S12_EEEEENS7_6detail27Sm100ImplicitGemmTileTraitsINSA_20SM90_TMA_LOAD_IM2COLENSA_14ComposedLayoutINSA_7SwizzleILi2ELi4ELi3EEENSA_18smem_ptr_flag_bitsILi8EEENSY_INSB_IJNSC_ILi8EEESH_EEENSB_IJSH_SD_EEEEEEEvEENS16_INSA_13SM90_TMA_LOADENS18_IS1A_S1C_NSY_INSB_IJSH_S1D_EEENSB_IJSD_SH_EEEEEEEvEEEENS_8epilogue10collective18CollectiveEpilogueINS1Q_23Sm100TmaWarpSpecializedILi1ELi1ELi64ELb0ELb0EEEJSJ_NSB_IJNSY_ISG_SD_EENSY_ISH_SD_EEEEESK_NSB_IJNSB_IJlllEEESD_SZ_EEESK_S1Z_NS1Q_6fusion15FusionCallbacksIS1U_NS20_17LinearCombinationISK_fSK_fLNS_15FloatRoundStyleE2EEESJ_S1X_JEEENSA_5SM1004TMEM4LOAD26SM100_TMEM_LOAD_32dp32b64xES17_S1H_NSA_39AutoVectorizingCopyWithAssumedAlignmentILi128EEENSA_21SM90_TMA_STORE_IM2COLES1H_S2B_S2B_EEEvvEEEEvNT_6ParamsE,@"STO_CUDA_ENTRY STV_DEFAULT"
_ZN7cutlass13device_kernelINS_4conv6kernel13ConvUniversalINS1_16ConvProblemShapeILNS1_8OperatorE1ELi2EEENS1_10collective14CollectiveConvINS1_47MainloopSm100TmaUmmaWarpSpecializedImplicitGemmILS5_1ELi17ELi2ELi1ELi2EN4cute5tupleIJNSA_1CILi1EEESD_SD_EEEEENSB_IJNSC_ILi128EEENSC_ILi64EEENSB_IJSH_EEEEEENS_12float_e4m3_tESK_NSA_8TiledMMAINSA_8MMA_AtomIJNSA_10MMA_TraitsINSA_19SM100_MMA_F8F6F4_SSEJSK_SK_fSG_SH_NSA_17integral_constantINSA_4UMMA5MajorELSR_0EEENSP_ISR_LSR_1EEENSP_INSQ_7ScaleInELSU_0EEESV_EEEEEENSA_6LayoutISE_NSB_IJNSC_ILi0EEESZ_SZ_EEEEENSB_IJNSA_10UnderscoreES12_S12_EEEEENS7_6detail27Sm100ImplicitGemmTileTraitsINSA_20SM90_TMA_LOAD_IM2COLENSA_14ComposedLayoutINSA_7SwizzleILi2ELi4ELi3EEENSA_18smem_ptr_flag_bitsILi8EEENSY_INSB_IJNSC_ILi8EEESH_EEENSB_IJSH_SD_EEEEEEEvEENS16_INSA_13SM90_TMA_LOADENS18_IS1A_S1C_NSY_INSB_IJSH_S1D_EEENSB_IJSD_SH_EEEEEEEvEEEENS_8epilogue10collective18CollectiveEpilogueINS1Q_23Sm100TmaWarpSpecializedILi1ELi1ELi64ELb0ELb0EEEJSJ_NSB_IJNSY_ISG_SD_EENSY_ISH_SD_EEEEESK_NSB_IJNSB_IJlllEEESD_SZ_EEESK_S1Z_NS1Q_6fusion15FusionCallbacksIS1U_NS20_17LinearCombinationISK_fSK_fLNS_15FloatRoundStyleE2EEESJ_S1X_JEEENSA_5SM1004TMEM4LOAD26SM100_TMEM_LOAD_32dp32b64xES17_S1H_NSA_39AutoVectorizingCopyWithAssumedAlignmentILi128EEENSA_21SM90_TMA_STORE_IM2COLES1H_S2B_S2B_EEEvvEEEEvNT_6ParamsE:
[----:B------:R-:W1:Y:S01]  /*0000*/  LDC R1, c[0x0][0x37c] ;  /* 0x0000df00ff017b82 */ /* 0x000e620000000800 */
[----:B------:R-:W2:Y:S07]  /*0010*/  S2R R167, SR_TID.X ;  /* 0x0000000000a77919 */ /* 0x000eae0000002100 */
[----:B------:R-:W3:Y:S01]  /*0020*/  LDC.64 R2, c[0x0][0x890] ;  /* 0x00022400ff027b82 */ /* 0x000ee20000000a00 */
[----:B------:R-:W4:Y:S01]  /*0030*/  LDCU.64 UR44, c[0x0][0x358] ;  /* 0x00006b00ff2c77ac */ /* 0x000f220008000a00 */
[----:B-1----:R-:W-:Y:S01]  /*0040*/  VIADD R1, R1, 0xfffffff8 ;  /* 0xfffffff801017836 */ /* 0x002fe20000000000 */
[----:B------:R-:W-:-:S02]  /*0050*/  PRMT R162, RZ, 0x7610, R162 ;  /* 0x00007610ffa27816 */ /* 0x000fc400000000a2 */
[----:B------:R-:W-:Y:S02]  /*0060*/  ELECT P2, URZ, PT ;  /* 0x0000000000ff782f */ /* 0x000fe40003840000 */
[----:B---3--:R-:W-:-:S04]  /*0070*/  ISETP.NE.U32.AND P0, PT, R2, RZ, PT ;  /* 0x000000ff0200720c */ /* 0x008fc80003f05070 */
[----:B------:R-:W-:Y:S02]  /*0080*/  ISETP.NE.AND.EX P0, PT, R3, RZ, PT, P0 ;  /* 0x000000ff0300720c */ /* 0x000fe40003f05300 */
[----:B--2---:R-:W-:-:S05]  /*0090*/  SHF.R.U32.HI R173, RZ, 0x5, R167 ;  /* 0x00000005ffad7819 */ /* 0x004fca00000116a7 */
[----:B------:R-:W1:Y:S02]  /*00a0*/  SHFL.IDX PT, R0, R173, RZ, 0x1f ;  /* 0x00001fffad007589 */ /* 0x000e6400000e0000 */
[----:B-1----:R-:W-:-:S04]  /*00b0*/  R2UR UR6, R0 ;  /* 0x00000000000672ca */ /* 0x002fc800000e0000 */
[----:B----4-:R-:W-:Y:S05]  /*00c0*/  @P0 BRA `(.L_x_0) ;  /* 0x00000000002c0947 */ /* 0x010fea0003800000 */
[----:B------:R-:W1:Y:S02]  /*00d0*/  LDCU.64 UR4, c[0x0][0x888] ;  /* 0x00011100ff0477ac */ /* 0x000e640008000a00 */
[----:B-1----:R-:W-:-:S04]  /*00e0*/  UISETP.NE.U32.AND UP0, UPT, UR4, URZ, UPT ;  /* 0x000000ff0400728c */ /* 0x002fc8000bf05070 */
[----:B------:R-:W-:-:S09]  /*00f0*/  UISETP.NE.AND.EX UP0, UPT, UR5, URZ, UPT, UP0 ;  /* 0x000000ff0500728c */ /* 0x000fd2000bf05300 */
[----:B------:R-:W-:Y:S05]  /*0100*/  BRA.U !UP0, `(.L_x_1) ;  /* 0x0000000108107547 */ /* 0x000fea000b800000 */
[----:B------:R-:W1:Y:S02]  /*0110*/  LDC.64 R4, c[0x0][0x888] ;  /* 0x00022200ff047b82 */ /* 0x000e640000000a00 */
[----:B-1----:R1:W5:Y:S01]  /*0120*/  LDG.E R81, desc[UR44][R4.64] ;  /* 0x0000002c04517981 */ /* 0x002362000c1e1900 */
[----:B------:R-:W-:Y:S01]  /*0130*/  HFMA2 R162, -RZ, RZ, 0, 5.9604644775390625e-08 ;  /* 0x00000001ffa27431 */ /* 0x000fe200000001ff */
[----:B------:R-:W-:Y:S05]  /*0140*/  BRA `(.L_x_0) ;  /* 0x00000000000c7947 */ /* 0x000fea0003800000 */
.L_x_1:
[----:B------:R-:W1:Y:S01]  /*0150*/  LDCU UR4, c[0x0][0x880] ;  /* 0x00011000ff0477ac */ /* 0x000e620008000800 */
[----:B------:R-:W-:Y:S01]  /*0160*/  HFMA2 R162, -RZ, RZ, 0, 5.9604644775390625e-08 ;  /* 0x00000001ffa27431 */ /* 0x000fe200000001ff */
[----:B-1----:R-:W-:-:S07]  /*0170*/  MOV R81, UR4 ;  /* 0x0000000400517c02 */ /* 0x002fce0008000f00 */
.L_x_0:
[----:B------:R-:W2:Y:S02]  /*0180*/  LDCU.64 UR4, c[0x0][0x8b0] ;  /* 0x00011600ff0477ac */ /* 0x000ea40008000a00 */
[----:B--2---:R-:W-:-:S04]  /*0190*/  UISETP.NE.U32.AND UP0, UPT, UR4, URZ, UPT ;  /* 0x000000ff0400728c */ /* 0x004fc8000bf05070 */
[----:B------:R-:W-:-:S09]  /*01a0*/  UISETP.NE.AND.EX UP0, UPT, UR5, URZ, UPT, UP0 ;  /* 0x000000ff0500728c */ /* 0x000fd2000bf05300 */
[----:B------:R-:W-:Y:S05]  /*01b0*/  BRA.U UP0, `(.L_x_2) ;  /* 0x0000000100247547 */ /* 0x000fea000b800000 */
[----:B------:R-:W2:Y:S02]  /*01c0*/  LDCU.64 UR4, c[0x0][0x8a8] ;  /* 0x00011500ff0477ac */ /* 0x000ea40008000a00 */
[----:B--2---:R-:W-:-:S04]  /*01d0*/  UISETP.NE.U32.AND UP0, UPT, UR4, URZ, UPT ;  /* 0x000000ff0400728c */ /* 0x004fc8000bf05070 */
[----:B------:R-:W-:-:S09]  /*01e0*/  UISETP.NE.AND.EX UP0, UPT, UR5, URZ, UPT, UP0 ;  /* 0x000000ff0500728c */ /* 0x000fd2000bf05300 */
[----:B------:R-:W-:Y:S05]  /*01f0*/  BRA.U !UP0, `(.L_x_3) ;  /* 0x00000001080c7547 */ /* 0x000fea000b800000 */
[----:B-1----:R-:W1:Y:S02]  /*0200*/  LDC.64 R4, c[0x0][0x8a8] ;  /* 0x00022a00ff047b82 */ /* 0x002e640000000a00 */
[----:B-1----:R2:W5:Y:S01]  /*0210*/  LDG.E R79, desc[UR44][R4.64] ;  /* 0x0000002c044f7981 */ /* 0x002562000c1e1900 */
[----:B------:R-:W-:Y:S05]  /*0220*/  BRA `(.L_x_2) ;  /* 0x0000000000087947 */ /* 0x000fea0003800000 */
.L_x_3:
[----:B------:R-:W2:Y:S02]  /*0230*/  LDCU UR4, c[0x0][0x8a0] ;  /* 0x00011400ff0477ac */ /* 0x000ea40008000800 */
[----:B--2---:R-:W-:Y:S02]  /*0240*/  MOV R79, UR4 ;  /* 0x00000004004f7c02 */ /* 0x004fe40008000f00 */
.L_x_2:
[----:B-12---:R-:W1:Y:S01]  /*0250*/  LDC.64 R4, c[0x0][0x888] ;  /* 0x00022200ff047b82 */ /* 0x006e620000000a00 */
[----:B------:R-:W-:Y:S01]  /*0260*/  IMAD.U32 R0, RZ, RZ, UR6 ;  /* 0x00000006ff007e24 */ /* 0x000fe2000f8e00ff */
[----:B------:R-:W-:Y:S01]  /*0270*/  ISETP.EQ.U32.AND P4, PT, R2, RZ, PT ;  /* 0x000000ff0200720c */ /* 0x000fe20003f82070 */
[----:B------:R-:W-:Y:S03]  /*0280*/  BSSY.RECONVERGENT B0, `(.L_x_4) ;  /* 0x0000012000007945 */ /* 0x000fe60003800200 */
[----:B------:R-:W-:Y:S02]  /*0290*/  ISETP.NE.OR P1, PT, R0, 0x1, !P2 ;  /* 0x000000010000780c */ /* 0x000fe40005725670 */
[----:B-1----:R-:W-:-:S04]  /*02a0*/  ISETP.NE.U32.AND P0, PT, R4, RZ, PT ;  /* 0x000000ff0400720c */ /* 0x002fc80003f05070 */
[----:B------:R-:W-:-:S13]  /*02b0*/  ISETP.NE.AND.EX P0, PT, R5, RZ, PT, P0 ;  /* 0x000000ff0500720c */ /* 0x000fda0003f05300 */
[----:B------:R-:W-:Y:S01]  /*02c0*/  VOTEU.ANY UP3, P0 ;  /* 0x0000000000ff7886 */ /* 0x000fe20000060100 */
[----:B------:R-:W-:Y:S02]  /*02d0*/  PLOP3.LUT P3, PT, PT, PT, UP3, 0x80, 0x8 ;  /* 0x000000000008781c */ /* 0x000fe40003f6f038 */
[----:B------:R-:W-:Y:S02]  /*02e0*/  ISETP.NE.OR P0, PT, R0, 0x3, !P2 ;  /* 0x000000030000780c */ /* 0x000fe40005705670 */
[----:B------:R-:W-:-:S04]  /*02f0*/  ISETP.EQ.OR.EX P5, PT, R3, RZ, !P3, P4 ;  /* 0x000000ff0300720c */ /* 0x000fc80005fa2740 */
[----:B------:R-:W-:Y:S01]  /*0300*/  P2R R174, PR, RZ, 0x20 ;  /* 0x00000020ffae7803 */ /* 0x000fe20000000000 */
[----:B------:R-:W-:Y:S05]  /*0310*/  @P1 BRA `(.L_x_5) ;  /* 0x0000000000201947 */ /* 0x000fea0003800000 */
[----:B------:R-:W1:Y:S02]  /*0320*/  LDCU.64 UR4, c[0x0][0x348] ;  /* 0x00006900ff0477ac */ /* 0x000e640008000a00 */
[----:B-1----:R-:W-:Y:S02]  /*0330*/  UIADD3 UR8, UP1, UPT, UR4, 0x80, URZ ;  /* 0x0000008004087890 */ /* 0x002fe4000ff3e0ff */
[----:B------:R-:W-:Y:S02]  /*0340*/  UIADD3 UR4, UP0, UPT, UR4, 0x180, URZ ;  /* 0x0000018004047890 */ /* 0x000fe4000ff1e0ff */
[----:B------:R-:W-:Y:S02]  /*0350*/  UIADD3.X UR9, UPT, UPT, URZ, UR5, URZ, UP1, !UPT ;  /* 0x00000005ff097290 */ /* 0x000fe40008ffe4ff */
[----:B------:R-:W-:-:S07]  /*0360*/  UIADD3.X UR5, UPT, UPT, URZ, UR5, URZ, UP0, !UPT ;  /* 0x00000005ff057290 */ /* 0x000fce00087fe4ff */
[----:B------:R1:W-:Y:S02]  /*0370*/  UTMACCTL.PF [UR8] ;  /* 0x00000000080079b9 */ /* 0x0003e40008040000 */
[----:B------:R1:W-:Y:S02]  /*0380*/  UTMACCTL.PF [UR4] ;  /* 0x00000000040079b9 */ /* 0x0003e40008040000 */
[----:B-1----:R-:W-:Y:S01]  /*0390*/  NOP ;  /* 0x0000000000007918 */ /* 0x002fe20000000000 */
.L_x_5:
[----:B------:R-:W-:Y:S05]  /*03a0*/  BSYNC.RECONVERGENT B0 ;  /* 0x0000000000007941 */ /* 0x000fea0003800200 */
.L_x_4:
[----:B------:R-:W-:Y:S04]  /*03b0*/  BSSY.RECONVERGENT B0, `(.L_x_6) ;  /* 0x000000a000007945 */ /* 0x000fe80003800200 */
        /* <DEDUP_REMOVED lines=9> */
.L_x_7:
[----:B------:R-:W-:Y:S05]  /*0450*/  BSYNC.RECONVERGENT B0 ;  /* 0x0000000000007941 */ /* 0x000fea0003800200 */
.L_x_6:
[----:B------:R-:W-:Y:S01]  /*0460*/  UPLOP3.LUT UP1, UPT, UPT, UPT, UPT, 0x80, 0x8 ;  /* 0x000000000008789c */ /* 0x000fe20003f2f070 */
[----:B------:R-:W-:Y:S10]  /*0470*/  @!P5 BRA `(.L_x_8) ;  /* 0x000000000024d947 */ /* 0x000ff40003800000 */
[----:B------:R-:W-:Y:S01]  /*0480*/  ISETP.NE.U32.AND P1, PT, R2, RZ, PT ;  /* 0x000000ff0200720c */ /* 0x000fe20003f25070 */
[----:B------:R-:W-:Y:S01]  /*0490*/  USEL UR4, URZ, 0xffffffff, UP3 ;  /* 0xffffffffff047887 */ /* 0x000fe20009800000 */
[----:B-----5:R-:W-:Y:S02]  /*04a0*/  FSETP.NEU.AND P0, PT, R81, RZ, PT ;  /* 0x000000ff5100720b */ /* 0x020fe40003f0d000 */
[----:B------:R-:W-:-:S11]  /*04b0*/  ISETP.NE.AND.EX P1, PT, R3, RZ, PT, P1 ;  /* 0x000000ff0300720c */ /* 0x000fd60003f25310 */
[----:B------:R-:W-:Y:S02]  /*04c0*/  VOTEU.ANY UP0, P0 ;  /* 0x0000000000ff7886 */ /* 0x000fe40000000100 */
[----:B------:R-:W-:-:S05]  /*04d0*/  VOTEU.ANY UP1, P1 ;  /* 0x0000000000ff7886 */ /* 0x000fca0000820100 */
[----:B------:R-:W-:-:S04]  /*04e0*/  @!UP1 USEL UR4, URZ, 0xffffffff, UP0 ;  /* 0xffffffffff049887 */ /* 0x000fc80008000000 */
[----:B------:R-:W-:-:S04]  /*04f0*/  ULOP3.LUT UR4, UR4, 0x1, URZ, 0xc0, !UPT ;  /* 0x0000000104047892 */ /* 0x000fc8000f8ec0ff */
[----:B------:R-:W-:-:S11]  /*0500*/  UISETP.NE.U32.AND UP1, UPT, UR4, 0x1, UPT ;  /* 0x000000010400788c */ /* 0x000fd6000bf25070 */
.L_x_8:
[----:B------:R-:W1:Y:S01]  /*0510*/  SHFL.IDX PT, R2, R173, RZ, 0x1f ;  /* 0x00001fffad027589 */ /* 0x000e6200000e0000 */
[----:B------:R-:W-:-:S04]  /*0520*/  UISETP.NE.AND UP0, UPT, UR6, 0x2, UPT ;  /* 0x000000020600788c */ /* 0x000fc8000bf05270 */
[----:B------:R-:W-:Y:S01]  /*0530*/  USEL UR15, URZ, 0x1, UP0 ;  /* 0x00000001ff0f7887 */ /* 0x000fe20008000000 */
[----:B-1----:R-:W-:-:S13]  /*0540*/  ISETP.NE.AND P0, PT, R2, RZ, PT ;  /* 0x000000ff0200720c */ /* 0x002fda0003f05270 */
[----:B------:R-:W-:Y:S05]  /*0550*/  @P0 BRA `(.L_x_9) ;  /* 0x0000000000bc0947 */ /* 0x000fea0003800000 */
[----:B------:R-:W-:Y:S01]  /*0560*/  ELECT P0, URZ, PT ;  /* 0x0000000000ff782f */ /* 0x000fe20003800000 */
[----:B------:R-:W-:-:S12]  /*0570*/  BSSY.RECONVERGENT B0, `(.L_x_9) ;  /* 0x000002d000007945 */ /* 0x000fd80003800200 */
[----:B------:R-:W-:Y:S05]  /*0580*/  @!P0 BRA `(.L_x_10) ;  /* 0x0000000000ac8947 */ /* 0x000fea0003800000 */
[----:B------:R-:W1:Y:S01]  /*0590*/  S2UR UR5, SR_CgaCtaId ;  /* 0x00000000000579c3 */ /* 0x000e620000008800 */
[----:B------:R-:W-:Y:S01]  /*05a0*/  UMOV UR7, 0x400 ;  /* 0x0000040000077882 */ /* 0x000fe20000000000 */
[----:B------:R-:W-:Y:S02]  /*05b0*/  UMOV UR4, 0x1 ;  /* 0x0000000100047882 */ /* 0x000fe40000000000 */
[----:B------:R-:W-:-:S04]  /*05c0*/  UIADD3 UR8, UPT, UPT, -UR4, 0x100000, URZ ;  /* 0x0010000004087890 */ /* 0x000fc8000fffe1ff */
[----:B------:R-:W-:Y:S02]  /*05d0*/  USHF.L.U32 UR9, UR8, 0xb, URZ ;  /* 0x0000000b08097899 */ /* 0x000fe400080006ff */
[----:B------:R-:W-:Y:S02]  /*05e0*/  USHF.L.U32 UR8, UR8, 0x1, URZ ;  /* 0x0000000108087899 */ /* 0x000fe400080006ff */
[----:B-1----:R-:W-:Y:S01]  /*05f0*/  ULEA UR5, UR5, UR7, 0x18 ;  /* 0x0000000705057291 */ /* 0x002fe2000f8ec0ff */
[----:B------:R-:W1:Y:S11]  /*0600*/  FENCE.VIEW.ASYNC.S ;  /* 0x00000000000073c6 */ /* 0x000e760000000000 */
[----:B-1----:R1:W2:Y:S01]  /*0610*/  SYNCS.EXCH.64 URZ, [UR5], UR8 ;  /* 0x0000000805ff75b2 */ /* 0x0022a20008000100 */
[----:B------:R1:W3:Y:S01]  /*0620*/  SYNCS.EXCH.64 URZ, [UR5+0x88], UR8 ;  /* 0x0000880805ff75b2 */ /* 0x0002e20008000100 */
[----:B------:R1:W4:Y:S01]  /*0630*/  SYNCS.EXCH.64 URZ, [UR5+0x8], UR8 ;  /* 0x0000080805ff75b2 */ /* 0x0003220008000100 */
[----:B------:R1:W1:Y:S01]  /*0640*/  SYNCS.EXCH.64 URZ, [UR5+0x90], UR8 ;  /* 0x0000900805ff75b2 */ /* 0x0002620008000100 */
        /* <DEDUP_REMOVED lines=30> */
[----:B--234-:R-:W-:Y:S01]  /*0830*/  NOP ;  /* 0x0000000000007918 */ /* 0x01cfe20000000000 */
.L_x_10:
[----:B-1----:R-:W-:Y:S05]  /*0840*/  BSYNC.RECONVERGENT B0 ;  /* 0x0000000000007941 */ /* 0x002fea0003800200 */
.L_x_9:
[----:B------:R-:W1:Y:S01]  /*0850*/  SHFL.IDX PT, R2, R173, RZ, 0x1f ;  /* 0x00001fffad027589 */ /* 0x000e6200000e0000 */
[----:B------:R-:W-:Y:S01]  /*0860*/  NOP ;  /* 0x0000000000007918 */ /* 0x000fe20000000000 */
[----:B-1----:R-:W-:-:S13]  /*0870*/  ISETP.NE.AND P0, PT, R2, 0x1, PT ;  /* 0x000000010200780c */ /* 0x002fda0003f05270 */
[----:B------:R-:W-:Y:S05]  /*0880*/  @P0 BRA `(.L_x_11) ;  /* 0x0000000000400947 */ /* 0x000fea0003800000 */
[----:B------:R-:W1:Y:S01]  /*0890*/  S2UR UR7, SR_CgaCtaId ;  /* 0x00000000000779c3 */ /* 0x000e620000008800 */
[----:B------:R-:W-:Y:S01]  /*08a0*/  UMOV UR8, 0x400 ;  /* 0x0000040000087882 */ /* 0x000fe20000000000 */
[----:B------:R-:W-:Y:S01]  /*08b0*/  UMOV UR5, 0x20 ;  /* 0x0000002000057882 */ /* 0x000fe20000000000 */
[----:B------:R-:W-:Y:S01]  /*08c0*/  UMOV UR4, 0x80 ;  /* 0x0000008000047882 */ /* 0x000fe20000000000 */
[----:B------:R-:W-:Y:S01]  /*08d0*/  ELECT P0, URZ, PT ;  /* 0x0000000000ff782f */ /* 0x000fe20003800000 */
[----:B-1----:R-:W-:Y:S02]  /*08e0*/  ULEA UR7, UR7, UR8, 0x18 ;  /* 0x0000000807077291 */ /* 0x002fe4000f8ec0ff */
[----:B------:R-:W-:-:S04]  /*08f0*/  UIADD3 UR8, UPT, UPT, -UR5, 0x100000, URZ ;  /* 0x0010000005087890 */ /* 0x000fc8000fffe1ff */
[----:B------:R-:W-:Y:S02]  /*0900*/  USHF.L.U32 UR9, UR8, 0xb, URZ ;  /* 0x0000000b08097899 */ /* 0x000fe400080006ff */
[----:B------:R-:W-:Y:S02]  /*0910*/  USHF.L.U32 UR8, UR8, 0x1, URZ ;  /* 0x0000000108087899 */ /* 0x000fe400080006ff */
[----:B------:R-:W-:-:S04]  /*0920*/  UIADD3 UR4, UPT, UPT, -UR4, 0x100000, URZ ;  /* 0x0010000004047890 */ /* 0x000fc8000fffe1ff */
[----:B------:R-:W-:Y:S02]  /*0930*/  USHF.L.U32 UR5, UR4, 0xb, URZ ;  /* 0x0000000b04057899 */ /* 0x000fe400080006ff */
[----:B------:R-:W-:Y:S01]  /*0940*/  USHF.L.U32 UR4, UR4, 0x1, URZ ;  /* 0x0000000104047899 */ /* 0x000fe200080006ff */
[----:B------:R-:W1:Y:S03]  /*0950*/  FENCE.VIEW.ASYNC.S ;  /* 0x00000000000073c6 */ /* 0x000e660000000000 */
[----:B-1----:R1:W2:Y:S08]  /*0960*/  SYNCS.EXCH.64 URZ, [UR7+0x110], UR8 ;  /* 0x0001100807ff75b2 */ /* 0x0022b00008000100 */
[----:B------:R1:W3:Y:S01]  /*0970*/  SYNCS.EXCH.64 URZ, [UR7+0x118], UR4 ;  /* 0x0001180407ff75b2 */ /* 0x0002e20008000100 */
[----:B------:R-:W-:Y:S01]  /*0980*/  NOP ;  /* 0x0000000000007918 */ /* 0x000fe20000000000 */
.L_x_11:
[----:B------:R-:W4:Y:S01]  /*0990*/  SHFL.IDX PT, R2, R173, RZ, 0x1f ;  /* 0x00001fffad027589 */ /* 0x000f2200000e0000 */
[----:B------:R-:W-:Y:S01]  /*09a0*/  NOP ;  /* 0x0000000000007918 */ /* 0x000fe20000000000 */
[----:B----4-:R-:W-:-:S13]  /*09b0*/  ISETP.NE.AND P0, PT, R2, 0x3, PT ;  /* 0x000000030200780c */ /* 0x010fda0003f05270 */
[----:B------:R-:W-:Y:S05]  /*09c0*/  @P0 BRA `(.L_x_12) ;  /* 0x0000000000300947 */ /* 0x000fea0003800000 */
[----:B-1----:R-:W1:Y:S01]  /*09d0*/  S2UR UR5, SR_CgaCtaId ;  /* 0x00000000000579c3 */ /* 0x002e620000008800 */
[----:B------:R-:W-:Y:S01]  /*09e0*/  UMOV UR7, 0x400 ;  /* 0x0000040000077882 */ /* 0x000fe20000000000 */
[----:B------:R-:W-:Y:S01]  /*09f0*/  UMOV UR4, 0x20 ;  /* 0x0000002000047882 */ /* 0x000fe20000000000 */
[----:B------:R-:W-:Y:S01]  /*0a00*/  ELECT P0, URZ, PT ;  /* 0x0000000000ff782f */ /* 0x000fe20003800000 */
[----:B------:R-:W-:-:S04]  /*0a10*/  UIADD3 UR8, UPT, UPT, -UR4, 0x100000, URZ ;  /* 0x0010000004087890 */ /* 0x000fc8000fffe1ff */
[----:B------:R-:W-:Y:S02]  /*0a20*/  USHF.L.U32 UR9, UR8, 0xb, URZ ;  /* 0x0000000b08097899 */ /* 0x000fe400080006ff */
[----:B------:R-:W-:Y:S02]  /*0a30*/  USHF.L.U32 UR8, UR8, 0x1, URZ ;  /* 0x0000000108087899 */ /* 0x000fe400080006ff */
[----:B-1----:R-:W-:Y:S01]  /*0a40*/  ULEA UR5, UR5, UR7, 0x18 ;  /* 0x0000000705057291 */ /* 0x002fe2000f8ec0ff */
[----:B------:R-:W1:Y:S11]  /*0a50*/  FENCE.VIEW.ASYNC.S ;  /* 0x00000000000073c6 */ /* 0x000e760000000000 */
[----:B-1----:R4:W1:Y:S01]  /*0a60*/  SYNCS.EXCH.64 URZ, [UR5+0x120], UR8 ;  /* 0x0001200805ff75b2 */ /* 0x0028620008000100 */
[----:B------:R4:W1:Y:S02]  /*0a70*/  SYNCS.EXCH.64 URZ, [UR5+0x128], UR8 ;  /* 0x0001280805ff75b2 */ /* 0x0008640008000100 */
[----:B----4-:R-:W-:Y:S01]  /*0a80*/  NOP ;  /* 0x0000000000007918 */ /* 0x010fe20000000000 */
.L_x_12:
[----:B------:R-:W4:Y:S01]  /*0a90*/  SHFL.IDX PT, R2, R173, RZ, 0x1f ;  /* 0x00001fffad027589 */ /* 0x000f2200000e0000 */
[----:B------:R-:W-:Y:S01]  /*0aa0*/  NOP ;  /* 0x0000000000007918 */ /* 0x000fe20000000000 */
[----:B----4-:R-:W-:-:S13]  /*0ab0*/  ISETP.NE.AND P0, PT, R2, 0x4, PT ;  /* 0x000000040200780c */ /* 0x010fda0003f05270 */
[----:B------:R-:W-:Y:S05]  /*0ac0*/  @P0 BRA `(.L_x_13) ;  /* 0x0000000000440947 */ /* 0x000fea0003800000 */
[----:B-1----:R-:W1:Y:S01]  /*0ad0*/  S2UR UR5, SR_CgaCtaId ;  /* 0x00000000000579c3 */ /* 0x002e620000008800 */
[----:B------:R-:W-:Y:S01]  /*0ae0*/  UMOV UR8, 0x100 ;  /* 0x0000010000087882 */ /* 0x000fe20000000000 */
[----:B------:R-:W-:Y:S01]  /*0af0*/  UMOV UR7, 0x400 ;  /* 0x0000040000077882 */ /* 0x000fe20000000000 */
[----:B------:R-:W-:Y:S01]  /*0b00*/  USEL UR8, UR8, 0xe0, UP1 ;  /* 0x000000e008087887 */ /* 0x000fe20008800000 */
[----:B------:R-:W-:Y:S01]  /*0b10*/  UMOV UR4, 0x1 ;  /* 0x0000000100047882 */ /* 0x000fe20000000000 */
[----:B------:R-:W-:Y:S01]  /*0b20*/  ELECT P0, URZ, PT ;  /* 0x0000000000ff782f */ /* 0x000fe20003800000 */
[----:B------:R-:W-:-:S04]  /*0b30*/  UIADD3 UR10, UPT, UPT, -UR4, 0x100000, URZ ;  /* 0x00100000040a7890 */ /* 0x000fc8000fffe1ff */
[----:B------:R-:W-:Y:S02]  /*0b40*/  USHF.L.U32 UR11, UR10, 0xb, URZ ;  /* 0x0000000b0a0b7899 */ /* 0x000fe400080006ff */
[----:B------:R-:W-:Y:S02]  /*0b50*/  USHF.L.U32 UR10, UR10, 0x1, URZ ;  /* 0x000000010a0a7899 */ /* 0x000fe400080006ff */
        /* <DEDUP_REMOVED lines=8> */
.L_x_13:
[----:B------:R-:W4:Y:S01]  /*0be0*/  SHFL.IDX PT, R2, R173, RZ, 0x1f ;  /* 0x00001fffad027589 */ /* 0x000f2200000e0000 */
[----:B------:R-:W-:Y:S01]  /*0bf0*/  NOP ;  /* 0x0000000000007918 */ /* 0x000fe20000000000 */
[----:B----4-:R-:W-:-:S13]  /*0c00*/  ISETP.NE.AND P0, PT, R2, 0x5, PT ;  /* 0x000000050200780c */ /* 0x010fda0003f05270 */
[----:B------:R-:W-:Y:S05]  /*0c10*/  @P0 BRA `(.L_x_14) ;  /* 0x0000000000480947 */ /* 0x000fea0003800000 */
[----:B-1----:R-:W1:Y:S01]  /*0c20*/  S2UR UR7, SR_CgaCtaId ;  /* 0x00000000000779c3 */ /* 0x002e620000008800 */
        /* <DEDUP_REMOVED lines=12> */
[----:B-1----:R4:W1:Y:S08]  /*0cf0*/  SYNCS.EXCH.64 URZ, [UR7+0x140], UR8 ;  /* 0x0001400807ff75b2 */ /* 0x0028700008000100 */
[----:B------:R4:W1:Y:S01]  /*0d00*/  SYNCS.EXCH.64 URZ, [UR7+0x150], UR4 ;  /* 0x0001500407ff75b2 */ /* 0x0008620008000100 */
[----:B------:R4:W1:Y:S01]  /*0d10*/  SYNCS.EXCH.64 URZ, [UR7+0x148], UR8 ;  /* 0x0001480807ff75b2 */ /* 0x0008620008000100 */
[----:B------:R4:W1:Y:S02]  /*0d20*/  SYNCS.EXCH.64 URZ, [UR7+0x158], UR4 ;  /* 0x0001580407ff75b2 */ /* 0x0008640008000100 */
[----:B----4-:R-:W-:Y:S01]  /*0d30*/  NOP ;  /* 0x0000000000007918 */ /* 0x010fe20000000000 */
.L_x_14:
[----:B-1----:R-:W1:Y:S01]  /*0d40*/  S2UR UR8, SR_CTAID.X ;  /* 0x00000000000879c3 */ /* 0x002e620000002500 */
[----:B------:R-:W-:-:S05]  /*0d50*/  CS2R.32 R163, SR_CgaSize ;  /* 0x0000000000a37805 */ /* 0x000fca0000008a00 */
[----:B------:R-:W-:-:S05]  /*0d60*/  IMAD R163, R163, -0xa0, RZ ;  /* 0xffffff60a3a37824 */ /* 0x000fca00078e02ff */
[----:B------:R-:W-:-:S14]  /*0d70*/  R2UR UR7, R163 ;  /* 0x00000000a30772ca */ /* 0x000fdc00000e0000 */
[----:B------:R-:W4:Y:S01]  /*0d80*/  LDCU UR7, c[0x0][UR7+0x2b0] ;  /* 0x00005600070777ac */ /* 0x000f220008000800 */
[----:B------:R-:W1:Y:S01]  /*0d90*/  S2R R19, SR_CTAID.Z ;  /* 0x0000000000137919 */ /* 0x000e620000002700 */
[----:B------:R-:W-:Y:S01]  /*0da0*/  NOP ;  /* 0x0000000000007918 */ /* 0x000fe20000000000 */
[----:B------:R-:W-:-:S05]  /*0db0*/  CS2R.32 R163, SR_CgaSize ;  /* 0x0000000000a37805 */ /* 0x000fca0000008a00 */
[----:B------:R-:W-:-:S05]  /*0dc0*/  IMAD R163, R163, -0xa0, RZ ;  /* 0xffffff60a3a37824 */ /* 0x000fca00078e02ff */
[----:B------:R-:W-:-:S14]  /*0dd0*/  R2UR UR4, R163 ;  /* 0x00000000a30472ca */ /* 0x000fdc00000e0000 */
[----:B------:R-:W2:Y:S01]  /*0de0*/  LDCU UR4, c[0x0][UR4+0x2b4] ;  /* 0x00005680040477ac */ /* 0x000ea20008000800 */
[----:B------:R-:W3:Y:S08]  /*0df0*/  S2UR UR5, SR_CTAID.Y ;  /* 0x00000000000579c3 */ /* 0x000ef00000002600 */
[----:B------:R-:W2:Y:S01]  /*0e00*/  LDC R9, c[0x0][0xb24] ;  /* 0x0002c900ff097b82 */ /* 0x000ea20000000800 */
[----:B-1----:R-:W-:-:S02]  /*0e10*/  I2FP.F32.U32 R5, UR8 ;  /* 0x0000000800057c45 */ /* 0x002fc40008201000 */
[----:B------:R-:W-:-:S05]  /*0e20*/  CS2R.32 R3, SR_CgaSize ;  /* 0x0000000000037805 */ /* 0x000fca0000008a00 */
[----:B------:R-:W-:-:S06]  /*0e30*/  IMAD R3, R3, -0xa0, RZ ;  /* 0xffffff6003037824 */ /* 0x000fcc00078e02ff */
[----:B------:R-:W1:Y:S01]  /*0e40*/  LDC R3, c[0x0][R3+0x2a0] ;  /* 0x0000a80003037b82 */ /* 0x000e620000000800 */
[----:B------:R-:W-:Y:S01]  /*0e50*/  MOV R163, UR8 ;  /* 0x0000000800a37c02 */ /* 0x000fe20008000f00 */
[----:B----4-:R-:W-:Y:S01]  /*0e60*/  FMUL R5, R5, UR7 ;  /* 0x0000000705057c20 */ /* 0x010fe20008400000 */
[----:B---3--:R-:W-:Y:S02]  /*0e70*/  I2FP.F32.U32 R4, UR5 ;  /* 0x0000000500047c45 */ /* 0x008fe40008201000 */
[----:B------:R-:W-:-:S05]  /*0e80*/  CS2R.32 R2, SR_CgaSize ;  /* 0x0000000000027805 */ /* 0x000fca0000008a00 */
[----:B------:R-:W-:-:S06]  /*0e90*/  IMAD R2, R2, -0xa0, RZ ;  /* 0xffffff6002027824 */ /* 0x000fcc00078e02ff */
[----:B------:R-:W3:Y:S01]  /*0ea0*/  LDC R2, c[0x0][R2+0x2a4] ;  /* 0x0000a90002027b82 */ /* 0x000ee20000000800 */
[----:B------:R-:W4:Y:S01]  /*0eb0*/  F2I.U32.TRUNC.NTZ R160, R5 ;  /* 0x0000000500a07305 */ /* 0x000f22000020f000 */
[----:B------:R-:W-:Y:S01]  /*0ec0*/  MOV R161, UR5 ;  /* 0x0000000500a17c02 */ /* 0x000fe20008000f00 */
[----:B--2---:R-:W-:-:S05]  /*0ed0*/  FMUL R4, R4, UR4 ;  /* 0x0000000404047c20 */ /* 0x004fca0008400000 */
[----:B------:R-:W-:Y:S01]  /*0ee0*/  BAR.SYNC.DEFER_BLOCKING 0x0 ;  /* 0x0000000000007b1d */ /* 0x000fe20000010000 */
[----:B------:R-:W-:-:S05]  /*0ef0*/  ISETP.GE.AND P0, PT, R9, 0x1, PT ;  /* 0x000000010900780c */ /* 0x000fca0003f06270 */
[----:B------:R-:W2:Y:S01]  /*0f00*/  F2I.U32.TRUNC.NTZ R143, R4 ;  /* 0x00000004008f7305 */ /* 0x000ea2000020f000 */
[----:B----4-:R-:W-:-:S05]  /*0f10*/  IADD3 R160, PT, PT, -R160, RZ, RZ ;  /* 0x000000ffa0a07210 */ /* 0x010fca0007ffe1ff */
[----:B-1----:R-:W-:Y:S01]  /*0f20*/  IMAD R160, R3, R160, UR8 ;  /* 0x0000000803a07e24 */ /* 0x002fe2000f8e02a0 */
[----:B--2---:R-:W-:-:S05]  /*0f30*/  IADD3 R143, PT, PT, -R143, RZ, RZ ;  /* 0x000000ff8f8f7210 */ /* 0x004fca0007ffe1ff */
[----:B---3--:R-:W-:Y:S01]  /*0f40*/  IMAD R143, R2, R143, UR5 ;  /* 0x00000005028f7e24 */ /* 0x008fe2000f8e028f */
[----:B------:R-:W-:Y:S06]  /*0f50*/  @!P0 BRA `(.L_x_15) ;  /* 0x0000000000b88947 */ /* 0x000fec0003800000 */
[----:B------:R-:W1:Y:S01]  /*0f60*/  LDC.64 R4, c[0x0][0xb18] ;  /* 0x0002c600ff047b82 */ /* 0x000e620000000a00 */
[----:B------:R-:W-:-:S07]  /*0f70*/  ISETP.NE.AND P0, PT, R9, 0x1, PT ;  /* 0x000000010900780c */ /* 0x000fce0003f05270 */
[----:B------:R-:W2:Y:S08]  /*0f80*/  LDC R10, c[0x0][0xb0c] ;  /* 0x0002c300ff0a7b82 */ /* 0x000eb00000000800 */
[----:B------:R-:W3:Y:S08]  /*0f90*/  LDC R11, c[0x0][0x370] ;  /* 0x0000dc00ff0b7b82 */ /* 0x000ef00000000800 */
[----:B------:R-:W4:Y:S01]  /*0fa0*/  LDC R12, c[0x0][0x374] ;  /* 0x0000dd00ff0c7b82 */ /* 0x000f220000000800 */
[----:B-1----:R-:W-:-:S07]  /*0fb0*/  ISETP.NE.AND P1, PT, R4, 0x1, PT ;  /* 0x000000010400780c */ /* 0x002fce0003f25270 */
[----:B------:R-:W3:Y:S01]  /*0fc0*/  LDC.64 R6, c[0x0][0xb10] ;  /* 0x0002c400ff067b82 */ /* 0x000ee20000000a00 */
[----:B--2---:R-:W-:-:S07]  /*0fd0*/  ISETP.NE.AND P3, PT, R10, 0x1, PT ;  /* 0x000000010a00780c */ /* 0x004fce0003f65270 */
[----:B------:R-:W1:Y:S08]  /*0fe0*/  LDC R8, c[0x0][0xb20] ;  /* 0x0002c800ff087b82 */ /* 0x000e700000000800 */
[----:B------:R-:W2:Y:S01]  /*0ff0*/  LDC.64 R2, c[0x0][0xb28] ;  /* 0x0002ca00ff027b82 */ /* 0x000ea20000000a00 */
[----:B----4-:R-:W-:-:S04]  /*1000*/  IMAD.HI.U32 R13, R12, R5, RZ ;  /* 0x000000050c0d7227 */ /* 0x010fc800078e00ff */
[----:B------:R-:W-:-:S04]  /*1010*/  IMAD.HI.U32 R5, R161, R5, RZ ;  /* 0x00000005a1057227 */ /* 0x000fc800078e00ff */
[----:B---3--:R-:W-:-:S04]  /*1020*/  IMAD.HI.U32 R14, R11, R6, RZ ;  /* 0x000000060b0e7227 */ /* 0x008fc800078e00ff */
[----:B------:R-:W-:Y:S01]  /*1030*/  IMAD.HI.U32 R16, R163, R6, RZ ;  /* 0x00000006a3107227 */ /* 0x000fe200078e00ff */
[-C--:B------:R-:W-:Y:S02]  /*1040*/  @P3 SHF.R.U32.HI R11, RZ, R7.reuse, R14 ;  /* 0x00000007ff0b3219 */ /* 0x080fe4000001160e */
[-C--:B-1----:R-:W-:Y:S02]  /*1050*/  @P1 SHF.R.U32.HI R12, RZ, R8.reuse, R13 ;  /* 0x00000008ff0c1219 */ /* 0x082fe4000001160d */
[----:B------:R-:W-:Y:S02]  /*1060*/  SHF.R.U32.HI R8, RZ, R8, R5 ;  /* 0x00000008ff087219 */ /* 0x000fe40000011605 */
[----:B------:R-:W-:Y:S02]  /*1070*/  SHF.R.U32.HI R16, RZ, R7, R16 ;  /* 0x00000007ff107219 */ /* 0x000fe40000011610 */
[----:B------:R-:W-:Y:S01]  /*1080*/  SEL R5, R161, R8, !P1 ;  /* 0x00000008a1057207 */ /* 0x000fe20004800000 */
[----:B--2---:R-:W-:Y:S01]  /*1090*/  IMAD.HI.U32 R14, R12, R2, RZ ;  /* 0x000000020c0e7227 */ /* 0x004fe200078e00ff */
[----:B------:R-:W-:-:S03]  /*10a0*/  SEL R7, R163, R16, !P3 ;  /* 0x00000010a3077207 */ /* 0x000fc60005800000 */
[----:B------:R-:W-:Y:S01]  /*10b0*/  IMAD.HI.U32 R6, R11, R2, RZ ;  /* 0x000000020b067227 */ /* 0x000fe200078e00ff */
[----:B------:R-:W-:-:S04]  /*10c0*/  @P0 SHF.R.U32.HI R12, RZ, R3, R14 ;  /* 0x00000003ff0c0219 */ /* 0x000fc8000001160e */
[----:B------:R-:W-:Y:S01]  /*10d0*/  @P0 SHF.R.U32.HI R11, RZ, R3, R6 ;  /* 0x00000003ff0b0219 */ /* 0x000fe20000011606 */
[----:B------:R-:W-:-:S04]  /*10e0*/  IMAD R12, R12, R9, RZ ;  /* 0x000000090c0c7224 */ /* 0x000fc800078e02ff */
[----:B------:R-:W-:Y:S01]  /*10f0*/  IMAD R6, R11, R9, RZ ;  /* 0x000000090b067224 */ /* 0x000fe200078e02ff */
[----:B------:R-:W-:-:S04]  /*1100*/  ISETP.GE.AND P1, PT, R5, R12, PT ;  /* 0x0000000c0500720c */ /* 0x000fc80003f26270 */
[----:B------:R-:W-:Y:S01]  /*1110*/  ISETP.GE.OR P1, PT, R7, R6, P1 ;  /* 0x000000060700720c */ /* 0x000fe20000f26670 */
[----:B------:R-:W-:-:S05]  /*1120*/  IMAD.HI.U32 R6, R5, R2, RZ ;  /* 0x0000000205067227 */ /* 0x000fca00078e00ff */
[----:B------:R-:W-:-:S04]  /*1130*/  SHF.R.U32.HI R6, RZ, R3, R6 ;  /* 0x00000003ff067219 */ /* 0x000fc80000011606 */
[----:B------:R-:W-:-:S03]  /*1140*/  SEL R6, R5, R6, !P0 ;  /* 0x0000000605067207 */ /* 0x000fc60004000000 */
[----:B------:R-:W-:Y:S01]  /*1150*/  @!P1 IMAD.HI.U32 R8, R7, R2, RZ ;  /* 0x0000000207089227 */ /* 0x000fe200078e00ff */
[----:B------:R-:W-:-:S04]  /*1160*/  IADD3 R2, PT, PT, -R6, RZ, RZ ;  /* 0x000000ff06027210 */ /* 0x000fc80007ffe1ff */
[----:B------:R-:W-:Y:S01]  /*1170*/  @!P1 SHF.R.U32.HI R8, RZ, R3, R8 ;  /* 0x00000003ff089219 */ /* 0x000fe20000011608 */
[----:B------:R-:W-:-:S03]  /*1180*/  IMAD R2, R9, R2, R5 ;  /* 0x0000000209027224 */ /* 0x000fc600078e0205 */
[----:B------:R-:W-:Y:S02]  /*1190*/  @!P1 SEL R3, R7, R8, !P0 ;  /* 0x0000000807039207 */ /* 0x000fe40004000000 */
[----:B------:R-:W-:-:S03]  /*11a0*/  IADD3 R8, PT, PT, -R5, RZ, RZ ;  /* 0x000000ff05087210 */ /* 0x000fc60007ffe1ff */
[--C-:B------:R-:W-:Y:S02]  /*11b0*/  @!P1 IMAD.IADD R6, R6, 0x1, -R3.reuse ;  /* 0x0000000106069824 */ /* 0x100fe400078e0a03 */
[----:B------:R-:W-:Y:S01]  /*11c0*/  @!P1 IMAD R3, R2, R11, R3 ;  /* 0x0000000b02039224 */ /* 0x000fe200078e0203 */
[----:B------:R-:W-:Y:S01]  /*11d0*/  IADD3 R2, PT, PT, -R7, RZ, RZ ;  /* 0x000000ff07027210 */ /* 0x000fe20007ffe1ff */
[----:B------:R-:W-:Y:S02]  /*11e0*/  @!P1 IMAD R5, R6, R9, R7 ;  /* 0x0000000906059224 */ /* 0x000fe400078e0207 */
[----:B------:R-:W-:Y:S02]  /*11f0*/  IMAD R8, R4, R8, R161 ;  /* 0x0000000804087224 */ /* 0x000fe400078e02a1 */
[----:B------:R-:W-:Y:S02]  /*1200*/  @!P1 IMAD.MOV.U32 R7, RZ, RZ, R3 ;  /* 0x000000ffff079224 */ /* 0x000fe400078e0003 */
[----:B------:R-:W-:-:S02]  /*1210*/  IMAD R2, R10, R2, R163 ;  /* 0x000000020a027224 */ /* 0x000fc400078e02a3 */
[----:B------:R-:W-:Y:S02]  /*1220*/  IMAD R161, R5, R4, R8 ;  /* 0x0000000405a17224 */ /* 0x000fe400078e0208 */
[----:B------:R-:W-:Y:S02]  /*1230*/  IMAD R163, R7, R10, R2 ;  /* 0x0000000a07a37224 */ /* 0x000fe400078e0202 */
.L_x_15:
[----:B------:R-:W1:Y:S01]  /*1240*/  LDCU UR4, c[0x0][0xb30] ;  /* 0x00016600ff0477ac */ /* 0x000e620008000800 */
[----:B------:R-:W2:Y:S08]  /*1250*/  S2UR UR48, SR_CgaCtaId ;  /* 0x00000000003079c3 */ /* 0x000eb00000008800 */
[----:B------:R-:W3:Y:S01]  /*1260*/  LDC R72, c[0x0][0xb24] ;  /* 0x0002c900ff487b82 */ /* 0x000ee20000000800 */
[----:B-1----:R-:W-:-:S09]  /*1270*/  UISETP.NE.AND UP0, UPT, UR4, 0x1, UPT ;  /* 0x000000010400788c */ /* 0x002fd2000bf05270 */
[----:B--2---:R-:W-:Y:S05]  /*1280*/  BRA.U UP0, `(.L_x_16) ;  /* 0x0000000100407547 */ /* 0x004fea000b800000 */
[----:B------:R-:W1:Y:S08]  /*1290*/  LDC.64 R4, c[0x0][0xb10] ;  /* 0x0002c400ff047b82 */ /* 0x000e700000000a00 */
[----:B------:R-:W2:Y:S08]  /*12a0*/  LDC.64 R2, c[0x0][0xb18] ;  /* 0x0002c600ff027b82 */ /* 0x000eb00000000a00 */
[----:B------:R-:W4:Y:S08]  /*12b0*/  LDC R6, c[0x0][0xb20] ;  /* 0x0002c800ff067b82 */ /* 0x000f300000000800 */
[----:B------:R-:W3:Y:S01]  /*12c0*/  LDC R8, c[0x0][0xb0c] ;  /* 0x0002c300ff087b82 */ /* 0x000ee20000000800 */
[----:B-1----:R-:W-:-:S05]  /*12d0*/  IMAD.HI.U32 R4, R163, R4, RZ ;  /* 0x00000004a3047227 */ /* 0x002fca00078e00ff */
[----:B------:R-:W-:Y:S01]  /*12e0*/  SHF.R.U32.HI R4, RZ, R5, R4 ;  /* 0x00000005ff047219 */ /* 0x000fe20000011604 */
[----:B--2---:R-:W-:Y:S01]  /*12f0*/  IMAD.HI.U32 R3, R161, R3, RZ ;  /* 0x00000003a1037227 */ /* 0x004fe200078e00ff */
[----:B------:R-:W-:-:S04]  /*1300*/  ISETP.NE.AND P0, PT, R2, 0x1, PT ;  /* 0x000000010200780c */ /* 0x000fc80003f05270 */
[----:B----4-:R-:W-:-:S04]  /*1310*/  SHF.R.U32.HI R6, RZ, R6, R3 ;  /* 0x00000006ff067219 */ /* 0x010fc80000011603 */
[----:B------:R-:W-:Y:S02]  /*1320*/  SEL R3, R161, R6, !P0 ;  /* 0x00000006a1037207 */ /* 0x000fe40004000000 */
[----:B---3--:R-:W-:-:S04]  /*1330*/  ISETP.NE.AND P1, PT, R8, 0x1, PT ;  /* 0x000000010800780c */ /* 0x008fc80003f25270 */
[----:B------:R-:W-:-:S05]  /*1340*/  SEL R4, R163, R4, !P1 ;  /* 0x00000004a3047207 */ /* 0x000fca0004800000 */
[----:B------:R-:W-:Y:S02]  /*1350*/  IMAD.IADD R5, R3, 0x1, -R4 ;  /* 0x0000000103057824 */ /* 0x000fe400078e0a04 */
[----:B------:R-:W-:Y:S02]  /*1360*/  IMAD.IADD R3, R4, 0x1, -R3 ;  /* 0x0000000104037824 */ /* 0x000fe400078e0a03 */
[----:B------:R-:W-:Y:S02]  /*1370*/  IMAD R163, R5, R8, R163 ;  /* 0x0000000805a37224 */ /* 0x000fe400078e02a3 */
[----:B------:R-:W-:-:S07]  /*1380*/  IMAD R161, R3, R2, R161 ;  /* 0x0000000203a17224 */ /* 0x000fce00078e02a1 */
.L_x_16:
[----:B------:R-:W-:Y:S01]  /*1390*/  BAR.SYNC.DEFER_BLOCKING 0x0 ;  /* 0x0000000000007b1d */ /* 0x000fe20000010000 */
[----:B------:R-:W-:Y:S01]  /*13a0*/  UISETP.NE.AND UP0, UPT, UR6, 0x2, UPT ;  /* 0x000000020600788c */ /* 0x000fe2000bf05270 */
[----:B------:R-:W-:Y:S02]  /*13b0*/  ISETP.NE.OR P0, PT, R0, 0x2, !P2 ;  /* 0x000000020000780c */ /* 0x000fe40005705670 */
[----:B------:R-:W-:-:S06]  /*13c0*/  LOP3.LUT R2, R167, 0x1f, RZ, 0xc0, !PT ;  /* 0x0000001fa7027812 */ /* 0x000fcc00078ec0ff */
[----:B------:R-:W-:Y:S05]  /*13d0*/  BRA.U UP0, `(.L_x_17) ;  /* 0x0000001d00b47547 */ /* 0x000fea000b800000 */
[----:B------:R-:W1:Y:S01]  /*13e0*/  LDCU UR6, c[0x0][0x388] ;  /* 0x00007100ff0677ac */ /* 0x000e620008000800 */
[----:B------:R-:W2:Y:S01]  /*13f0*/  LDC R11, c[0x0][0x370] ;  /* 0x0000dc00ff0b7b82 */ /* 0x000ea20000000800 */
[----:B------:R-:W-:Y:S01]  /*1400*/  PLOP3.LUT P1, PT, PT, PT, UP1, 0x80, 0x8 ;  /* 0x000000000008781c */ /* 0x000fe20003f2f018 */
[----:B------:R-:W-:Y:S01]  /*1410*/  IMAD.MOV.U32 R12, RZ, RZ, RZ ;  /* 0x000000ffff0c7224 */ /* 0x000fe200078e00ff */
[----:B------:R-:W4:Y:S01]  /*1420*/  LDCU UR4, c[0x0][0x38c] ;  /* 0x00007180ff0477ac */ /* 0x000f220008000800 */
[----:B------:R-:W-:Y:S02]  /*1430*/  ISETP.EQ.OR P5, PT, R2, RZ, P0 ;  /* 0x000000ff0200720c */ /* 0x000fe400007a2670 */
[----:B------:R-:W-:Y:S01]  /*1440*/  PLOP3.LUT P1, PT, P1, PT, PT, 0x8, 0x80 ;  /* 0x000000000080781c */ /* 0x000fe20000f2e170 */
[----:B------:R-:W3:Y:S01]  /*1450*/  LDCU UR35, c[0x0][0x390] ;  /* 0x00007200ff2377ac */ /* 0x000ee20008000800 */
[----:B------:R-:W2:Y:S01]  /*1460*/  LDC R0, c[0x0][0x374] ;  /* 0x0000dd00ff007b82 */ /* 0x000ea20000000800 */
[----:B------:R-:W2:Y:S01]  /*1470*/  LDCU.64 UR36, c[0x0][0x348] ;  /* 0x00006900ff2477ac */ /* 0x000ea20008000a00 */
[----:B------:R-:W-:Y:S01]  /*1480*/  UMOV UR33, 0x1 ;  /* 0x0000000100217882 */ /* 0x000fe20000000000 */
[----:B------:R-:W-:Y:S01]  /*1490*/  UMOV UR32, URZ ;  /* 0x000000ff00207c82 */ /* 0x000fe20008000000 */
[----:B-1----:R-:W-:Y:S01]  /*14a0*/  UIADD3 UR6, UPT, UPT, UR6, 0x3f, URZ ;  /* 0x0000003f06067890 */ /* 0x002fe2000fffe0ff */
[----:B------:R-:W-:Y:S01]  /*14b0*/  UMOV UR20, URZ ;  /* 0x000000ff00147c82 */ /* 0x000fe20008000000 */
[----:B------:R-:W-:-:S02]  /*14c0*/  UMOV UR31, URZ ;  /* 0x000000ff001f7c82 */ /* 0x000fc40008000000 */
[----:B------:R-:W-:-:S04]  /*14d0*/  USHF.R.S32.HI UR5, URZ, 0x1f, UR6 ;  /* 0x0000001fff057899 */ /* 0x000fc80008011406 */
[----:B------:R-:W-:-:S04]  /*14e0*/  ULEA.HI UR5, UR5, UR6, URZ, 0x6 ;  /* 0x0000000605057291 */ /* 0x000fc8000f8f30ff */
[----:B------:R-:W-:-:S04]  /*14f0*/  USHF.R.S32.HI UR5, URZ, 0x6, UR5 ;  /* 0x00000006ff057899 */ /* 0x000fc80008011405 */
[----:B----4-:R-:W-:-:S04]  /*1500*/  UIMAD UR4, UR5, UR4, URZ ;  /* 0x00000004050472a4 */ /* 0x010fc8000f8e02ff */
[----:B---3--:R-:W-:-:S04]  /*1510*/  UIMAD UR35, UR4, UR35, URZ ;  /* 0x00000023042372a4 */ /* 0x008fc8000f8e02ff */
[----:B------:R-:W-:Y:S02]  /*1520*/  UISETP.NE.AND UP2, UPT, UR35, URZ, UPT ;  /* 0x000000ff2300728c */ /* 0x000fe4000bf45270 */
[----:B------:R-:W-:-:S04]  /*1530*/  UISETP.LT.U32.AND UP0, UPT, UR35, 0x11, UPT ;  /* 0x000000112300788c */ /* 0x000fc8000bf01070 */
[----:B------:R-:W-:-:S04]  /*1540*/  USEL UR34, UR35, 0x11, UP0 ;  /* 0x0000001123227887 */ /* 0x000fc80008000000 */
[----:B------:R-:W-:Y:S02]  /*1550*/  UIADD3 UR23, UPT, UPT, UR34, -0x1, URZ ;  /* 0xffffffff22177890 */ /* 0x000fe4000fffe0ff */
[----:B------:R-:W-:Y:S02]  /*1560*/  @!UP2 UIADD3 UR23, UPT, UPT, UR34, URZ, URZ ;  /* 0x000000ff2217a290 */ /* 0x000fe4000fffe0ff */
[----:B------:R-:W-:Y:S02]  /*1570*/  UIADD3 UR34, UPT, UPT, UR35, -UR34, URZ ;  /* 0x8000002223227290 */ /* 0x000fe4000fffe0ff */
[----:B--2---:R-:W-:-:S12]  /*1580*/  UIADD3 UR23, UPT, UPT, UR23, 0x1, URZ ;  /* 0x0000000117177890 */ /* 0x004fd8000fffe0ff */
.L_x_33:
[----:B------:R-:W1:Y:S01]  /*1590*/  S2UR UR22, SR_CgaCtaId ;  /* 0x00000000001679c3 */ /* 0x000e620000008800 */
[----:B------:R-:W-:Y:S01]  /*15a0*/  UMOV UR4, 0x400 ;  /* 0x0000040000047882 */ /* 0x000fe20000000000 */
[----:B------:R-:W-:Y:S01]  /*15b0*/  IMAD.U32 R2, RZ, RZ, UR33 ;  /* 0x00000021ff027e24 */ /* 0x000fe2000f8e00ff */
[----:B------:R-:W-:Y:S01]  /*15c0*/  UISETP.NE.AND UP0, UPT, UR35, URZ, UPT ;  /* 0x000000ff2300728c */ /* 0x000fe2000bf05270 */
[----:B------:R-:W-:Y:S01]  /*15d0*/  R2UR UR26, R161 ;  /* 0x00000000a11a72ca */ /* 0x000fe200000e0000 */
[----:B------:R-:W-:Y:S01]  /*15e0*/  IMAD.SHL.U32 R163, R163, 0x80, RZ ;  /* 0x00000080a3a37824 */ /* 0x000fe200078e00ff */
[----:B------:R-:W-:Y:S01]  /*15f0*/  UMOV UR30, URZ ;  /* 0x000000ff001e7c82 */ /* 0x000fe20008000000 */
[----:B------:R-:W-:Y:S01]  /*1600*/  SHF.L.U32 R2, R2, 0x1f, RZ ;  /* 0x0000001f02027819 */ /* 0x000fe200000006ff */
[----:B------:R-:W-:Y:S01]  /*1610*/  UMOV UR29, URZ ;  /* 0x000000ff001d7c82 */ /* 0x000fe20008000000 */
[----:B------:R-:W-:-:S08]  /*1620*/  UMOV UR28, URZ ;  /* 0x000000ff001c7c82 */ /* 0x000fd00008000000 */
[----:B------:R-:W-:Y:S02]  /*1630*/  USHF.L.U32 UR26, UR26, 0x6, URZ ;  /* 0x000000061a1a7899 */ /* 0x000fe400080006ff */
[----:B-1----:R-:W-:-:S04]  /*1640*/  ULEA UR22, UR22, UR4, 0x18 ;  /* 0x0000000416167291 */ /* 0x002fc8000f8ec0ff */
[----:B------:R-:W-:-:S09]  /*1650*/  ULEA UR4, UR32, UR22, 0x3 ;  /* 0x0000001620047291 */ /* 0x000fd2000f8e18ff */
[----:B--2---:R1:W2:Y:S01]  /*1660*/  SYNCS.PHASECHK.TRANS64.TRYWAIT P3, [UR4+0x88], R2 ;  /* 0x00008802ff0075a7 */ /* 0x0042a20008061104 */
[----:B---3--:R-:W-:Y:S05]  /*1670*/  BRA.U !UP0, `(.L_x_18) ;  /* 0x00000005086c7547 */ /* 0x008fea000b800000 */
[----:B------:R-:W3:Y:S01]  /*1680*/  LDC.64 R8, c[0x0][0x480] ;  /* 0x00012000ff087b82 */ /* 0x000ee20000000a00 */
[----:B------:R-:W4:Y:S01]  /*1690*/  LDCU UR16, c[0x0][0x390] ;  /* 0x00007200ff1077ac */ /* 0x000f220008000800 */
[----:B------:R-:W2:Y:S06]  /*16a0*/  LDCU UR17, c[0x0][0x38c] ;  /* 0x00007180ff1177ac */ /* 0x000eac0008000800 */
[----:B------:R-:W4:Y:S01]  /*16b0*/  LDC.64 R6, c[0x0][0x488] ;  /* 0x00012200ff067b82 */ /* 0x000f220000000a00 */
[----:B------:R-:W2:Y:S01]  /*16c0*/  LDCU.64 UR14, c[0x0][0x4b8] ;  /* 0x00009700ff0e77ac */ /* 0x000ea20008000a00 */
[----:B------:R-:W-:Y:S01]  /*16d0*/  UIADD3 UR31, UPT, UPT, UR23, UR20, URZ ;  /* 0x00000014171f7290 */ /* 0x000fe2000fffe0ff */
[----:B------:R-:W-:-:S05]  /*16e0*/  UMOV UR30, URZ ;  /* 0x000000ff001e7c82 */ /* 0x000fca0008000000 */
[----:B-1----:R-:W1:Y:S01]  /*16f0*/  LDC.64 R2, c[0x0][0x490] ;  /* 0x00012400ff027b82 */ /* 0x002e620000000a00 */
[----:B------:R-:W-:Y:S01]  /*1700*/  UMOV UR18, UR32 ;  /* 0x0000002000127c82 */ /* 0x000fe20008000000 */
[----:B------:R-:W-:Y:S01]  /*1710*/  UMOV UR28, URZ ;  /* 0x000000ff001c7c82 */ /* 0x000fe20008000000 */
[----:B------:R-:W-:Y:S01]  /*1720*/  UMOV UR29, URZ ;  /* 0x000000ff001d7c82 */ /* 0x000fe20008000000 */
[----:B---3--:R-:W-:Y:S01]  /*1730*/  IMAD.HI.U32 R9, R163, R9, RZ ;  /* 0x00000009a3097227 */ /* 0x008fe200078e00ff */
[----:B------:R-:W-:-:S03]  /*1740*/  ISETP.NE.AND P2, PT, R8, 0x1, PT ;  /* 0x000000010800780c */ /* 0x000fc60003f45270 */
[----:B------:R-:W3:Y:S01]  /*1750*/  LDC.64 R4, c[0x0][0x4b0] ;  /* 0x00012c00ff047b82 */ /* 0x000ee20000000a00 */
[----:B----4-:R-:W-:-:S04]  /*1760*/  SHF.R.U32.HI R6, RZ, R6, R9 ;  /* 0x00000006ff067219 */ /* 0x010fc80000011609 */
[----:B------:R-:W-:Y:S02]  /*1770*/  SEL R6, R163, R6, !P2 ;  /* 0x00000006a3067207 */ /* 0x000fe40005000000 */
[----:B------:R-:W-:Y:S02]  /*1780*/  ISETP.NE.AND P2, PT, R7, 0x1, PT ;  /* 0x000000010700780c */ /* 0x000fe40003f45270 */
[C---:B------:R-:W-:Y:S01]  /*1790*/  R2UR UR4, R6.reuse ;  /* 0x00000000060472ca */ /* 0x040fe200000e0000 */
[----:B-1----:R-:W-:-:S04]  /*17a0*/  IMAD.HI.U32 R2, R6, R2, RZ ;  /* 0x0000000206027227 */ /* 0x002fc800078e00ff */
[----:B------:R-:W-:Y:S01]  /*17b0*/  IMAD.MOV R14, RZ, RZ, -R6 ;  /* 0x000000ffff0e7224 */ /* 0x000fe200078e0a06 */
[----:B------:R-:W-:-:S03]  /*17c0*/  SHF.R.U32.HI R2, RZ, R3, R2 ;  /* 0x00000003ff027219 */ /* 0x000fc60000011602 */
[----:B------:R-:W-:Y:S01]  /*17d0*/  IMAD R14, R8, R14, R163 ;  /* 0x0000000e080e7224 */ /* 0x000fe200078e02a3 */
[----:B------:R-:W-:Y:S01]  /*17e0*/  R2UR UR13, R2 ;  /* 0x00000000020d72ca */ /* 0x000fe200000e0000 */
[----:B------:R-:W-:Y:S01]  /*17f0*/  VOTEU.ANY UP0, P2 ;  /* 0x0000000000ff7886 */ /* 0x000fe20001000100 */
[----:B------:R-:W1:Y:S01]  /*1800*/  LDC.64 R2, c[0x0][0x4d0] ;  /* 0x00013400ff027b82 */ /* 0x000e620000000a00 */
[----:B---3--:R-:W-:Y:S02]  /*1810*/  R2UR UR8, R4 ;  /* 0x00000000040872ca */ /* 0x008fe400000e0000 */
[----:B------:R-:W-:Y:S02]  /*1820*/  R2UR UR9, R14 ;  /* 0x000000000e0972ca */ /* 0x000fe400000e0000 */
[----:B------:R-:W-:-:S06]  /*1830*/  R2UR UR6, R5 ;  /* 0x00000000050672ca */ /* 0x000fcc00000e0000 */
[----:B------:R-:W-:Y:S01]  /*1840*/  USEL UR13, UR4, UR13, !UP0 ;  /* 0x0000000d040d7287 */ /* 0x000fe2000c000000 */
[----:B------:R-:W3:Y:S05]  /*1850*/  LDCU.64 UR4, c[0x0][0x4d8] ;  /* 0x00009b00ff0477ac */ /* 0x000eea0008000a00 */
[----:B------:R-:W-:-:S04]  /*1860*/  IMAD R9, RZ, RZ, -UR13 ;  /* 0x8000000dff097e24 */ /* 0x000fc8000f8e02ff */
[----:B------:R-:W-:Y:S01]  /*1870*/  IMAD R9, R7, R9, R6 ;  /* 0x0000000907097224 */ /* 0x000fe200078e0206 */
[----:B-1----:R-:W-:-:S04]  /*1880*/  R2UR UR11, R2 ;  /* 0x00000000020b72ca */ /* 0x002fc800000e0000 */
[----:B------:R-:W-:Y:S02]  /*1890*/  R2UR UR7, R9 ;  /* 0x00000000090772ca */ /* 0x000fe400000e0000 */
[----:B------:R-:W-:-:S07]  /*18a0*/  R2UR UR12, R3 ;  /* 0x00000000030c72ca */ /* 0x000fce00000e0000 */
[----:B------:R-:W-:-:S06]  /*18b0*/  UIMAD UR11, UR9, UR8, UR11 ;  /* 0x00000008090b72a4 */ /* 0x000fcc000f8e020b */
[----:B--23--:R-:W-:-:S12]  /*18c0*/  UIMAD UR12, UR7, UR6, UR12 ;  /* 0x00000006070c72a4 */ /* 0x00cfd8000f8e020c */
.L_x_23:
[----:B------:R-:W-:Y:S01]  /*18d0*/  @!P0 MOV R3, 0x3000 ;  /* 0x0000300000038802 */ /* 0x000fe20000000f00 */
[----:B------:R-:W-:Y:S01]  /*18e0*/  ULEA UR9, UR18, UR22, 0x3 ;  /* 0x0000001612097291 */ /* 0x000fe2000f8e18ff */
[----:B----4-:R-:W-:Y:S11]  /*18f0*/  @P3 BRA `(.L_x_19) ;  /* 0x0000000000103947 */ /* 0x010ff60003800000 */
[----:B------:R-:W-:Y:S04]  /*1900*/  MOV R2, UR33 ;  /* 0x0000002100027c02 */ /* 0x000fe80008000f00 */
[----:B------:R-:W-:Y:S04]  /*1910*/  SHF.L.U32 R5, R2, 0x1f, RZ ;  /* 0x0000001f02057819 */ /* 0x000fe800000006ff */
[----:B------:R-:W1:Y:S02]  /*1920*/  SYNCS.PHASECHK.TRANS64.TRYWAIT P2, [UR9+0x88], R5 ;  /* 0x00008805ff0075a7 */ /* 0x000e640008041109 */
[----:B-1----:R-:W-:Y:S05]  /*1930*/  @!P2 BRA `(.L_x_20) ;  /* 0x0000005800cca947 */ /* 0x002fea0003800000 */
.L_x_19:
[----:B------:R2:W-:Y:S01]  /*1940*/  @!P0 SYNCS.ARRIVE.TRANS64 RZ, [UR9], R3 ;  /* 0x00000003ffff89a7 */ /* 0x0005e20008000009 */
[----:B------:R-:W-:Y:S04]  /*1950*/  BSSY.RECONVERGENT B0, `(.L_x_21) ;  /* 0x0000003000007945 */ /* 0x000fe80003800200 */
[----:B------:R-:W-:Y:S05]  /*1960*/  @P5 BRA `(.L_x_22) ;  /* 0x0000000000045947 */ /* 0x000fea0003800000 */
[----:B------:R-:W-:Y:S05]  /*1970*/  BPT.TRAP 0x1 ;  /* 0x000000040000795c */ /* 0x000fea0000300000 */
.L_x_22:
[----:B------:R-:W-:Y:S05]  /*1980*/  BSYNC.RECONVERGENT B0 ;  /* 0x0000000000007941 */ /* 0x000fea0003800200 */
.L_x_21:
[----:B------:R-:W-:Y:S02]  /*1990*/  UIADD3 UR32, UPT, UPT, UR18, 0x1, URZ ;  /* 0x0000000112207890 */ /* 0x000fe4000fffe0ff */
[----:B------:R-:W-:Y:S02]  /*19a0*/  UIMAD UR7, UR28, UR14, UR4 ;  /* 0x0000000e1c0772a4 */ /* 0x000fe4000f8e0204 */
[----:B------:R-:W-:Y:S02]  /*19b0*/  UISETP.NE.AND UP0, UPT, UR32, 0x11, UPT ;  /* 0x000000112000788c */ /* 0x000fe4000bf05270 */
[----:B------:R-:W-:Y:S02]  /*19c0*/  UIMAD UR6, UR29, UR15, UR5 ;  /* 0x0000000f1d0672a4 */ /* 0x000fe4000f8e0205 */
[----:B------:R-:W-:Y:S02]  /*19d0*/  USEL UR8, URZ, 0x1, UP0 ;  /* 0x00000001ff087887 */ /* 0x000fe40008000000 */
[----:B------:R-:W-:Y:S02]  /*19e0*/  USEL UR32, UR32, URZ, UP0 ;  /* 0x000000ff20207287 */ /* 0x000fe40008000000 */
[----:B------:R-:W-:Y:S02]  /*19f0*/  ULOP3.LUT UR33, UR33, UR8, URZ, 0x3c, !UPT ;  /* 0x0000000821217292 */ /* 0x000fe4000f8e3cff */
[----:B------:R-:W-:Y:S02]  /*1a00*/  ULEA UR8, UR32, UR22, 0x3 ;  /* 0x0000001620087291 */ /* 0x000fe4000f8e18ff */
[----:B------:R-:W-:Y:S02]  /*1a10*/  ULEA UR21, UR18, UR22, 0xc ;  /* 0x0000001612157291 */ /* 0x000fe4000f8e60ff */
[----:B------:R-:W-:Y:S01]  /*1a20*/  UIADD3 UR44, UP1, UPT, UR36, 0x80, URZ ;  /* 0x00000080242c7890 */ /* 0x000fe2000ff3e0ff */
[----:B-1----:R-:W-:Y:S01]  /*1a30*/  MOV R2, UR33 ;  /* 0x0000002100027c02 */ /* 0x002fe20008000f00 */
[----:B------:R-:W-:Y:S02]  /*1a40*/  UPRMT UR42, UR7, 0x40, UR6 ;  /* 0x00000040072a7896 */ /* 0x000fe40008000006 */
[----:B------:R-:W-:Y:S01]  /*1a50*/  UIADD3 UR24, UPT, UPT, UR21, 0x26400, URZ ;  /* 0x0002640015187890 */ /* 0x000fe2000fffe0ff */
[----:B--2---:R-:W-:Y:S01]  /*1a60*/  SHF.L.U32 R3, R2, 0x1f, RZ ;  /* 0x0000001f02037819 */ /* 0x004fe200000006ff */
[----:B------:R-:W-:Y:S02]  /*1a70*/  USHF.L.U32 UR10, UR30, 0x6, URZ ;  /* 0x000000061e0a7899 */ /* 0x000fe400080006ff */
[----:B------:R-:W-:Y:S01]  /*1a80*/  UIADD3.X UR45, UPT, UPT, URZ, UR37, URZ, UP1, !UPT ;  /* 0x00000025ff2d7290 */ /* 0x000fe20008ffe4ff */
[----:B------:R3:W4:Y:S01]  /*1a90*/  SYNCS.PHASECHK.TRANS64.TRYWAIT P3, [UR8+0x88], R3 ;  /* 0x00008803ff0075a7 */ /* 0x0007220008061108 */
[----:B------:R-:W-:Y:S02]  /*1aa0*/  ULEA UR8, UR18, UR22, 0xd ;  /* 0x0000001612087291 */ /* 0x000fe4000f8e68ff */
[----:B------:R-:W-:Y:S02]  /*1ab0*/  UPRMT UR21, UR42, 0x5410, URZ ;  /* 0x000054102a157896 */ /* 0x000fe400080000ff */
[----:B------:R-:W-:Y:S02]  /*1ac0*/  UIADD3 UR8, UPT, UPT, UR8, 0x4400, URZ ;  /* 0x0000440008087890 */ /* 0x000fe4000fffe0ff */
[----:B------:R-:W-:Y:S02]  /*1ad0*/  UIADD3 UR40, UP0, UPT, UR36, 0x180, URZ ;  /* 0x0000018024287890 */ /* 0x000fe4000ff1e0ff */
[----:B------:R-:W-:Y:S02]  /*1ae0*/  UIADD3 UR19, UPT, UPT, UR28, 0x1, URZ ;  /* 0x000000011c137890 */ /* 0x000fe4000fffe0ff */
[----:B------:R-:W-:Y:S02]  /*1af0*/  UIADD3.X UR41, UPT, UPT, URZ, UR37, URZ, UP0, !UPT ;  /* 0x00000025ff297290 */ /* 0x000fe400087fe4ff */
[----:B------:R-:W-:Y:S01]  /*1b00*/  UISETP.NE.AND UP2, UPT, UR19, UR17, UPT ;  /* 0x000000111300728c */ /* 0x000fe2000bf45270 */
[----:B------:R-:W-:Y:S01]  /*1b10*/  UTMALDG.4D.IM2COL [UR8], [UR44], UR21 ;  /* 0x000000082c0073b4 */ /* 0x000fe20008058015 */
[----:B------:R-:W-:Y:S02]  /*1b20*/  UIADD3 UR18, UPT, UPT, UR29, 0x1, URZ ;  /* 0x000000011d127890 */ /* 0x000fe4000fffe0ff */
[----:B------:R-:W-:Y:S02]  /*1b30*/  UIADD3 UR20, UPT, UPT, UR20, 0x1, URZ ;  /* 0x0000000114147890 */ /* 0x000fe4000fffe0ff */
[----:B------:R-:W-:Y:S01]  /*1b40*/  UIADD3 UR42, UPT, UPT, UR30, 0x1, URZ ;  /* 0x000000011e2a7890 */ /* 0x000fe2000fffe0ff */
[----:B------:R-:W-:Y:S01]  /*1b50*/  UMOV UR38, 0x0 ;  /* 0x0000000000267882 */ /* 0x000fe20000000000 */
[----:B------:R-:W-:Y:S01]  /*1b60*/  UMOV UR39, 0x10000000 ;  /* 0x1000000000277882 */ /* 0x000fe20000000000 */
[----:B------:R-:W-:Y:S02]  /*1b70*/  UMOV UR25, UR9 ;  /* 0x0000000900197c82 */ /* 0x000fe40008000000 */
[----:B------:R-:W-:Y:S01]  /*1b80*/  @UP2 UIADD3 UR18, UPT, UPT, UR29, URZ, URZ ;  /* 0x000000ff1d122290 */ /* 0x000fe2000fffe0ff */
[----:B------:R-:W-:Y:S03]  /*1b90*/  UMOV UR27, UR10 ;  /* 0x0000000a001b7c82 */ /* 0x000fe60008000000 */
[----:B------:R-:W-:Y:S01]  /*1ba0*/  UISETP.NE.AND UP0, UPT, UR18, UR16, UPT ;  /* 0x000000101200728c */ /* 0x000fe2000bf05270 */
[----:B------:R1:W-:Y:S10]  /*1bb0*/  UTMALDG.4D [UR24], [UR40], desc[UR38] ;  /* 0x00002618280075b4 */ /* 0x0003f40008019000 */
[----:B------:R-:W-:Y:S07]  /*1bc0*/  @UP0 UIADD3 UR42, UPT, UPT, UR30, URZ, URZ ;  /* 0x000000ff1e2a0290 */ /* 0x000fee000fffe0ff */
[----:B------:R-:W-:Y:S01]  /*1bd0*/  UMOV UR30, UR42 ;  /* 0x0000002a001e7c82 */ /* 0x000fe20008000000 */
[----:B-1----:R-:W-:Y:S02]  /*1be0*/  USEL UR29, UR18, URZ, UP0 ;  /* 0x000000ff121d7287 */ /* 0x002fe40008000000 */
[----:B------:R-:W-:Y:S02]  /*1bf0*/  UISETP.NE.AND UP0, UPT, UR20, UR31, UPT ;  /* 0x0000001f1400728c */ /* 0x000fe4000bf05270 */
[----:B------:R-:W-:Y:S01]  /*1c00*/  USEL UR28, UR19, URZ, UP2 ;  /* 0x000000ff131c7287 */ /* 0x000fe20009000000 */
[----:B------:R-:W-:Y:S06]  /*1c10*/  UMOV UR18, UR32 ;  /* 0x0000002000127c82 */ /* 0x000fec0008000000 */
[----:B---3--:R-:W-:Y:S05]  /*1c20*/  BRA.U UP0, `(.L_x_23) ;  /* 0xfffffffd00287547 */ /* 0x008fea000b83ffff */
.L_x_18:
[----:B------:R-:W-:Y:S01]  /*1c30*/  ULEA UR4, UR32, UR22, 0x3 ;  /* 0x0000001620047291 */ /* 0x000fe2000f8e18ff */
[----:B-1----:R-:W-:Y:S01]  /*1c40*/  MOV R2, UR33 ;  /* 0x0000002100027c02 */ /* 0x002fe20008000f00 */
[----:B------:R-:W-:Y:S01]  /*1c50*/  @!P1 SYNCS.ARRIVE.TRANS64.A1T0 RZ, [UR22+0x128], RZ ;  /* 0x000128ffffff99a7 */ /* 0x000fe20008100016 */
[----:B------:R-:W-:Y:S02]  /*1c60*/  UISETP.GE.AND UP0, UPT, UR34, 0x1, UPT ;  /* 0x000000012200788c */ /* 0x000fe4000bf06270 */
[----:B------:R-:W-:-:S04]  /*1c70*/  SHF.L.U32 R2, R2, 0x1f, RZ ;  /* 0x0000001f02027819 */ /* 0x000fc800000006ff */
[----:B------:R1:W3:Y:S03]  /*1c80*/  SYNCS.PHASECHK.TRANS64.TRYWAIT P2, [UR4+0x88], R2 ;  /* 0x00008802ff0075a7 */ /* 0x0002e60008041104 */
[----:B------:R-:W-:Y:S05]  /*1c90*/  BRA.U !UP0, `(.L_x_24) ;  /* 0x0000000508747547 */ /* 0x000fea000b800000 */
[----:B------:R-:W4:Y:S01]  /*1ca0*/  LDC.64 R8, c[0x0][0x480] ;  /* 0x00012000ff087b82 */ /* 0x000f220000000a00 */
[----:B------:R-:W2:Y:S01]  /*1cb0*/  LDCU UR25, c[0x0][0x390] ;  /* 0x00007200ff1977ac */ /* 0x000ea20008000800 */
[----:B------:R-:W2:Y:S06]  /*1cc0*/  LDCU UR27, c[0x0][0x38c] ;  /* 0x00007180ff1b77ac */ /* 0x000eac0008000800 */
[----:B------:R-:W4:Y:S01]  /*1cd0*/  LDC.64 R6, c[0x0][0x488] ;  /* 0x00012200ff067b82 */ /* 0x000f220000000a00 */
[----:B------:R-:W2:Y:S01]  /*1ce0*/  LDCU.64 UR14, c[0x0][0x4b8] ;  /* 0x00009700ff0e77ac */ /* 0x000ea20008000a00 */
[----:B------:R-:W-:Y:S01]  /*1cf0*/  UIADD3 UR31, UPT, UPT, UR34, UR31, URZ ;  /* 0x0000001f221f7290 */ /* 0x000fe2000fffe0ff */
[----:B------:R-:W-:-:S05]  /*1d00*/  UMOV UR40, UR34 ;  /* 0x0000002200287c82 */ /* 0x000fca0008000000 */
[----:B-1----:R-:W1:Y:S01]  /*1d10*/  LDC.64 R2, c[0x0][0x490] ;  /* 0x00012400ff027b82 */ /* 0x002e620000000a00 */
[----:B------:R-:W-:Y:S01]  /*1d20*/  UMOV UR38, UR32 ;  /* 0x0000002000267c82 */ /* 0x000fe20008000000 */
[----:B----4-:R-:W-:Y:S01]  /*1d30*/  IMAD.HI.U32 R9, R163, R9, RZ ;  /* 0x00000009a3097227 */ /* 0x010fe200078e00ff */
[----:B------:R-:W-:-:S05]  /*1d40*/  ISETP.NE.AND P1, PT, R8, 0x1, PT ;  /* 0x000000010800780c */ /* 0x000fca0003f25270 */
[----:B------:R-:W4:Y:S01]  /*1d50*/  LDC.64 R4, c[0x0][0x4b0] ;  /* 0x00012c00ff047b82 */ /* 0x000f220000000a00 */
[----:B------:R-:W-:-:S04]  /*1d60*/  SHF.R.U32.HI R6, RZ, R6, R9 ;  /* 0x00000006ff067219 */ /* 0x000fc80000011609 */
        /* <DEDUP_REMOVED lines=10> */
[----:B----4-:R-:W-:Y:S02]  /*1e10*/  R2UR UR8, R4 ;  /* 0x00000000040872ca */ /* 0x010fe400000e0000 */
[----:B------:R-:W-:Y:S02]  /*1e20*/  R2UR UR9, R9 ;  /* 0x00000000090972ca */ /* 0x000fe400000e0000 */
[----:B------:R-:W-:-:S06]  /*1e30*/  R2UR UR6, R5 ;  /* 0x00000000050672ca */ /* 0x000fcc00000e0000 */
[----:B------:R-:W-:Y:S01]  /*1e40*/  USEL UR21, UR4, UR21, !UP0 ;  /* 0x0000001504157287 */ /* 0x000fe2000c000000 */
[----:B------:R-:W4:Y:S05]  /*1e50*/  LDCU.64 UR4, c[0x0][0x4d8] ;  /* 0x00009b00ff0477ac */ /* 0x000f2a0008000a00 */
[----:B------:R-:W-:-:S04]  /*1e60*/  IMAD R14, RZ, RZ, -UR21 ;  /* 0x80000015ff0e7e24 */ /* 0x000fc8000f8e02ff */
[----:B------:R-:W-:Y:S01]  /*1e70*/  IMAD R14, R7, R14, R6 ;  /* 0x0000000e070e7224 */ /* 0x000fe200078e0206 */
[----:B-1----:R-:W-:-:S04]  /*1e80*/  R2UR UR19, R2 ;  /* 0x00000000021372ca */ /* 0x002fc800000e0000 */
[----:B------:R-:W-:Y:S02]  /*1e90*/  R2UR UR7, R14 ;  /* 0x000000000e0772ca */ /* 0x000fe400000e0000 */
[----:B------:R-:W-:-:S07]  /*1ea0*/  R2UR UR20, R3 ;  /* 0x00000000031472ca */ /* 0x000fce00000e0000 */
[----:B------:R-:W-:-:S06]  /*1eb0*/  UIMAD UR19, UR9, UR8, UR19 ;  /* 0x00000008091372a4 */ /* 0x000fcc000f8e0213 */
[----:B--2-4-:R-:W-:-:S12]  /*1ec0*/  UIMAD UR20, UR7, UR6, UR20 ;  /* 0x00000006071472a4 */ /* 0x014fd8000f8e0214 */
.L_x_29:
[----:B------:R-:W-:Y:S01]  /*1ed0*/  @!P0 MOV R3, 0x3000 ;  /* 0x0000300000038802 */ /* 0x000fe20000000f00 */
[----:B------:R-:W-:Y:S01]  /*1ee0*/  ULEA UR17, UR38, UR22, 0x3 ;  /* 0x0000001626117291 */ /* 0x000fe2000f8e18ff */
[----:B--23--:R-:W-:Y:S11]  /*1ef0*/  @P2 BRA `(.L_x_25) ;  /* 0x0000000000102947 */ /* 0x00cff60003800000 */
[----:B------:R-:W-:Y:S04]  /*1f00*/  MOV R2, UR33 ;  /* 0x0000002100027c02 */ /* 0x000fe80008000f00 */
[----:B------:R-:W-:Y:S04]  /*1f10*/  SHF.L.U32 R5, R2, 0x1f, RZ ;  /* 0x0000001f02057819 */ /* 0x000fe800000006ff */
[----:B------:R-:W1:Y:S02]  /*1f20*/  SYNCS.PHASECHK.TRANS64.TRYWAIT P1, [UR17+0x88], R5 ;  /* 0x00008805ff0075a7 */ /* 0x000e640008021111 */
[----:B-1----:R-:W-:Y:S05]  /*1f30*/  @!P1 BRA `(.L_x_26) ;  /* 0x0000005400649947 */ /* 0x002fea0003800000 */
.L_x_25:
[----:B------:R2:W-:Y:S01]  /*1f40*/  @!P0 SYNCS.ARRIVE.TRANS64 RZ, [UR17], R3 ;  /* 0x00000003ffff89a7 */ /* 0x0005e20008000011 */
[----:B------:R-:W-:Y:S04]  /*1f50*/  BSSY.RECONVERGENT B0, `(.L_x_27) ;  /* 0x0000003000007945 */ /* 0x000fe80003800200 */
[----:B------:R-:W-:Y:S05]  /*1f60*/  @P5 BRA `(.L_x_28) ;  /* 0x0000000000045947 */ /* 0x000fea0003800000 */
[----:B------:R-:W-:Y:S05]  /*1f70*/  BPT.TRAP 0x1 ;  /* 0x000000040000795c */ /* 0x000fea0000300000 */
.L_x_28:
[----:B------:R-:W-:Y:S05]  /*1f80*/  BSYNC.RECONVERGENT B0 ;  /* 0x0000000000007941 */ /* 0x000fea0003800200 */
.L_x_27:
        /* <DEDUP_REMOVED lines=8> */
[----:B------:R-:W-:Y:S02]  /*2010*/  UIADD3 UR39, UPT, UPT, UR28, 0x1, URZ ;  /* 0x000000011c277890 */ /* 0x000fe4000fffe0ff */
[----:B------:R-:W-:Y:S01]  /*2020*/  UIADD3 UR46, UP1, UPT, UR36, 0x80, URZ ;  /* 0x00000080242e7890 */ /* 0x000fe2000ff3e0ff */
[----:B-1----:R-:W-:Y:S01]  /*2030*/  MOV R2, UR33 ;  /* 0x0000002100027c02 */ /* 0x002fe20008000f00 */
[----:B------:R-:W-:Y:S02]  /*2040*/  ULEA UR16, UR38, UR22, 0xd ;  /* 0x0000001626107291 */ /* 0x000fe4000f8e68ff */
[----:B------:R-:W-:Y:S01]  /*2050*/  UPRMT UR41, UR6, 0x40, UR7 ;  /* 0x0000004006297896 */ /* 0x000fe20008000007 */
[----:B--2---:R-:W-:Y:S01]  /*2060*/  SHF.L.U32 R3, R2, 0x1f, RZ ;  /* 0x0000001f02037819 */ /* 0x004fe200000006ff */
[----:B------:R-:W-:Y:S02]  /*2070*/  UISETP.NE.AND UP2, UPT, UR39, UR27, UPT ;  /* 0x0000001b2700728c */ /* 0x000fe4000bf45270 */
[----:B------:R-:W-:Y:S01]  /*2080*/  USHF.L.U32 UR18, UR30, 0x6, URZ ;  /* 0x000000061e127899 */ /* 0x000fe200080006ff */
[----:B------:R1:W2:Y:S01]  /*2090*/  SYNCS.PHASECHK.TRANS64.TRYWAIT P2, [UR8+0x88], R3 ;  /* 0x00008803ff0075a7 */ /* 0x0002a20008041108 */
[----:B------:R-:W-:Y:S02]  /*20a0*/  UIADD3.X UR47, UPT, UPT, URZ, UR37, URZ, UP1, !UPT ;  /* 0x00000025ff2f7290 */ /* 0x000fe40008ffe4ff */
[----:B------:R-:W-:Y:S02]  /*20b0*/  UIADD3 UR16, UPT, UPT, UR16, 0x4400, URZ ;  /* 0x0000440010107890 */ /* 0x000fe4000fffe0ff */
[----:B------:R-:W-:Y:S02]  /*20c0*/  UPRMT UR48, UR41, 0x5410, URZ ;  /* 0x0000541029307896 */ /* 0x000fe400080000ff */
[----:B------:R-:W-:Y:S02]  /*20d0*/  UIADD3 UR44, UP0, UPT, UR36, 0x180, URZ ;  /* 0x00000180242c7890 */ /* 0x000fe4000ff1e0ff */
[----:B------:R-:W-:Y:S02]  /*20e0*/  ULEA UR8, UR38, UR22, 0xc ;  /* 0x0000001626087291 */ /* 0x000fe4000f8e60ff */
[----:B------:R-:W-:Y:S02]  /*20f0*/  UIADD3.X UR45, UPT, UPT, URZ, UR37, URZ, UP0, !UPT ;  /* 0x00000025ff2d7290 */ /* 0x000fe400087fe4ff */
[----:B------:R-:W-:Y:S01]  /*2100*/  UIADD3 UR8, UPT, UPT, UR8, 0x26400, URZ ;  /* 0x0002640008087890 */ /* 0x000fe2000fffe0ff */
[----:B------:R1:W-:Y:S01]  /*2110*/  UTMALDG.4D.IM2COL [UR16], [UR46], UR48 ;  /* 0x000000102e0073b4 */ /* 0x0003e20008058030 */
[----:B------:R-:W-:Y:S02]  /*2120*/  UIADD3 UR38, UPT, UPT, UR29, 0x1, URZ ;  /* 0x000000011d267890 */ /* 0x000fe4000fffe0ff */
[----:B------:R-:W-:Y:S02]  /*2130*/  @UP2 UIADD3 UR38, UPT, UPT, UR29, URZ, URZ ;  /* 0x000000ff1d262290 */ /* 0x000fe4000fffe0ff */
[----:B------:R-:W-:Y:S02]  /*2140*/  UIADD3 UR41, UPT, UPT, UR30, 0x1, URZ ;  /* 0x000000011e297890 */ /* 0x000fe4000fffe0ff */
[----:B------:R-:W-:Y:S02]  /*2150*/  UISETP.NE.AND UP0, UPT, UR38, UR25, UPT ;  /* 0x000000192600728c */ /* 0x000fe4000bf05270 */
[----:B------:R-:W-:Y:S01]  /*2160*/  UIADD3 UR49, UPT, UPT, UR40, -0x1, URZ ;  /* 0xffffffff28317890 */ /* 0x000fe2000fffe0ff */
[----:B------:R-:W-:Y:S01]  /*2170*/  UMOV UR42, 0x0 ;  /* 0x00000000002a7882 */ /* 0x000fe20000000000 */
[----:B------:R-:W-:Y:S01]  /*2180*/  UMOV UR43, 0x10000000 ;  /* 0x10000000002b7882 */ /* 0x000fe20000000000 */
[----:B------:R-:W-:Y:S01]  /*2190*/  UMOV UR10, UR26 ;  /* 0x0000001a000a7c82 */ /* 0x000fe20008000000 */
[----:B------:R-:W-:Y:S01]  /*21a0*/  UMOV UR12, UR28 ;  /* 0x0000001c000c7c82 */ /* 0x000fe20008000000 */
[----:B------:R-:W-:Y:S01]  /*21b0*/  USEL UR28, UR39, URZ, UP2 ;  /* 0x000000ff271c7287 */ /* 0x000fe20009000000 */
[----:B------:R-:W-:Y:S03]  /*21c0*/  UMOV UR13, UR29 ;  /* 0x0000001d000d7c82 */ /* 0x000fe60008000000 */
[----:B------:R-:W-:Y:S02]  /*21d0*/  @UP0 UIADD3 UR41, UPT, UPT, UR30, URZ, URZ ;  /* 0x000000ff1e290290 */ /* 0x000fe4000fffe0ff */
[----:B------:R-:W-:Y:S01]  /*21e0*/  USEL UR29, UR38, URZ, UP0 ;  /* 0x000000ff261d7287 */ /* 0x000fe20008000000 */
[----:B------:R-:W-:Y:S01]  /*21f0*/  UMOV UR9, UR17 ;  /* 0x0000001100097c82 */ /* 0x000fe20008000000 */
[----:B------:R-:W-:Y:S01]  /*2200*/  UMOV UR11, UR18 ;  /* 0x00000012000b7c82 */ /* 0x000fe20008000000 */
[----:B------:R-:W-:Y:S01]  /*2210*/  UISETP.GT.U32.AND UP0, UPT, UR40, 0x1, UPT ;  /* 0x000000012800788c */ /* 0x000fe2000bf04070 */
[----:B------:R1:W-:Y:S01]  /*2220*/  UTMALDG.4D [UR8], [UR44], desc[UR42] ;  /* 0x00002a082c0075b4 */ /* 0x0003e20008019000 */
[----:B------:R-:W-:Y:S01]  /*2230*/  UMOV UR38, UR32 ;  /* 0x0000002000267c82 */ /* 0x000fe20008000000 */
[----:B------:R-:W-:Y:S01]  /*2240*/  UMOV UR40, UR49 ;  /* 0x0000003100287c82 */ /* 0x000fe20008000000 */
[----:B------:R-:W-:Y:S05]  /*2250*/  UMOV UR30, UR41 ;  /* 0x00000029001e7c82 */ /* 0x000fea0008000000 */
[----:B-1----:R-:W-:Y:S05]  /*2260*/  BRA.U UP0, `(.L_x_29) ;  /* 0xfffffffd00187547 */ /* 0x002fea000b83ffff */
.L_x_24:
[----:B------:R-:W-:Y:S01]  /*2270*/  SHF.L.U32 R3, R12, 0x1f, RZ ;  /* 0x0000001f0c037819 */ /* 0x000fe200000006ff */
[----:B------:R-:W-:-:S03]  /*2280*/  NOP ;  /* 0x0000000000007918 */ /* 0x000fc60000000000 */
[----:B------:R-:W4:Y:S02]  /*2290*/  SYNCS.PHASECHK.TRANS64.TRYWAIT P1, [UR22+0x130], R3 ;  /* 0x00013003ff0075a7 */ /* 0x000f240008021116 */
[----:B----4-:R-:W-:Y:S05]  /*22a0*/  @!P1 BRA `(.L_x_30) ;  /* 0x0000005000a09947 */ /* 0x010fea0003800000 */
.L_x_104:
[----:B------:R-:W4:Y:S01]  /*22b0*/  LDS.128 R4, [UR22+0x170] ;  /* 0x00017016ff047984 */ /* 0x000f220008000c00 */
[----:B------:R-:W-:Y:S01]  /*22c0*/  UIADD3 UR4, UPT, UPT, UR22, 0x138, URZ ;  /* 0x0000013816047890 */ /* 0x000fe2000fffe0ff */
[----:B------:R-:W-:Y:S01]  /*22d0*/  ISETP.GE.AND P1, PT, R72, 0x1, PT ;  /* 0x000000014800780c */ /* 0x000fe20003f26270 */
[----:B------:R-:W-:Y:S01]  /*22e0*/  @!PT LDS RZ, [RZ] ;  /* 0x00000000fffff984 */ /* 0x000fe20000000800 */
[----:B------:R-:W-:Y:S01]  /*22f0*/  @!PT LDS RZ, [RZ] ;  /* 0x00000000fffff984 */ /* 0x000fe20000000800 */
[----:B------:R-:W-:Y:S01]  /*2300*/  @!PT LDS RZ, [RZ] ;  /* 0x00000000fffff984 */ /* 0x000fe20000000800 */
[----:B------:R-:W-:Y:S01]  /*2310*/  @!PT LDS RZ, [RZ] ;  /* 0x00000000fffff984 */ /* 0x000fe20000000800 */
[----:B------:R1:W-:Y:S06]  /*2320*/  MEMBAR.ALL.CTA ;  /* 0x0000000000007992 */ /* 0x0003ec0000008000 */
[----:B-1----:R-:W1:Y:S01]  /*2330*/  FENCE.VIEW.ASYNC.S ;  /* 0x00000000000073c6 */ /* 0x002e620000000000 */
[----:B------:R-:W-:-:S09]  /*2340*/  UPRMT UR4, URZ, 0x654, UR4 ;  /* 0x00000654ff047896 */ /* 0x000fd20008000004 */
[----:B-1----:R-:W-:Y:S01]  /*2350*/  SYNCS.ARRIVE.TRANS64.RED.A1T0 RZ, [UR4], RZ ;  /* 0x000000ffffff79a7 */ /* 0x002fe20008100404 */
[----:B----4-:R-:W-:-:S13]  /*2360*/  LOP3.LUT P4, RZ, R6, 0x1, RZ, 0xc0, !PT ;  /* 0x0000000106ff7812 */ /* 0x010fda000788c0ff */
[----:B------:R-:W-:Y:S02]  /*2370*/  @P4 MOV R13, R4 ;  /* 0x00000004000d4202 */ /* 0x000fe40000000f00 */
[----:B------:R-:W-:Y:S01]  /*2380*/  @P4 LOP3.LUT R10, R5, 0xffff, RZ, 0xc0, !PT ;  /* 0x0000ffff050a4812 */ /* 0x000fe200078ec0ff */
[----:B------:R-:W-:Y:S06]  /*2390*/  @!P1 BRA `(.L_x_31) ;  /* 0x0000000000b89947 */ /* 0x000fec0003800000 */
[----:B------:R-:W1:Y:S01]  /*23a0*/  LDC.64 R4, c[0x0][0xb18] ;  /* 0x0002c600ff047b82 */ /* 0x000e620000000a00 */
[----:B--2---:R-:W-:-:S07]  /*23b0*/  ISETP.NE.AND P3, PT, R72, 0x1, PT ;  /* 0x000000014800780c */ /* 0x004fce0003f65270 */
[----:B------:R-:W2:Y:S08]  /*23c0*/  LDC.64 R6, c[0x0][0xb10] ;  /* 0x0002c400ff067b82 */ /* 0x000eb00000000a00 */
[----:B------:R-:W4:Y:S08]  /*23d0*/  LDC R8, c[0x0][0xb20] ;  /* 0x0002c800ff087b82 */ /* 0x000f300000000800 */
[----:B------:R-:W3:Y:S01]  /*23e0*/  LDC R14, c[0x0][0xb0c] ;  /* 0x0002c300ff0e7b82 */ /* 0x000ee20000000800 */
[----:B-1----:R-:W-:Y:S01]  /*23f0*/  IMAD.HI.U32 R9, R0, R5, RZ ;  /* 0x0000000500097227 */ /* 0x002fe200078e00ff */
[----:B------:R-:W-:-:S03]  /*2400*/  ISETP.NE.AND P1, PT, R4, 0x1, PT ;  /* 0x000000010400780c */ /* 0x000fc60003f25270 */
[----:B------:R-:W-:-:S03]  /*2410*/  IMAD.HI.U32 R5, R10, R5, RZ ;  /* 0x000000050a057227 */ /* 0x000fc600078e00ff */
[----:B------:R-:W1:Y:S01]  /*2420*/  LDC.64 R2, c[0x0][0xb28] ;  /* 0x0002ca00ff027b82 */ /* 0x000e620000000a00 */
[----:B--2---:R-:W-:-:S04]  /*2430*/  IMAD.HI.U32 R16, R11, R6, RZ ;  /* 0x000000060b107227 */ /* 0x004fc800078e00ff */
[----:B------:R-:W-:Y:S01]  /*2440*/  IMAD.HI.U32 R18, R13, R6, RZ ;  /* 0x000000060d127227 */ /* 0x000fe200078e00ff */
[----:B------:R-:W-:Y:S02]  /*2450*/  SHF.R.U32.HI R16, RZ, R7, R16 ;  /* 0x00000007ff107219 */ /* 0x000fe40000011610 */
[-C--:B----4-:R-:W-:Y:S02]  /*2460*/  SHF.R.U32.HI R9, RZ, R8.reuse, R9 ;  /* 0x00000008ff097219 */ /* 0x090fe40000011609 */
[----:B------:R-:W-:Y:S02]  /*2470*/  SHF.R.U32.HI R5, RZ, R8, R5 ;  /* 0x00000008ff057219 */ /* 0x000fe40000011605 */
[----:B------:R-:W-:Y:S02]  /*2480*/  SEL R9, R0, R9, !P1 ;  /* 0x0000000900097207 */ /* 0x000fe40004800000 */
[----:B------:R-:W-:Y:S02]  /*2490*/  SHF.R.U32.HI R18, RZ, R7, R18 ;  /* 0x00000007ff127219 */ /* 0x000fe40000011612 */
[----:B---3--:R-:W-:-:S02]  /*24a0*/  ISETP.NE.AND P2, PT, R14, 0x1, PT ;  /* 0x000000010e00780c */ /* 0x008fc40003f45270 */
[----:B------:R-:W-:Y:S02]  /*24b0*/  SEL R5, R10, R5, !P1 ;  /* 0x000000050a057207 */ /* 0x000fe40004800000 */
[----:B------:R-:W-:Y:S02]  /*24c0*/  SEL R15, R11, R16, !P2 ;  /* 0x000000100b0f7207 */ /* 0x000fe40005000000 */
[----:B------:R-:W-:Y:S01]  /*24d0*/  SEL R7, R13, R18, !P2 ;  /* 0x000000120d077207 */ /* 0x000fe20005000000 */
[----:B-1----:R-:W-:-:S04]  /*24e0*/  IMAD.HI.U32 R16, R9, R2, RZ ;  /* 0x0000000209107227 */ /* 0x002fc800078e00ff */
[----:B------:R-:W-:Y:S01]  /*24f0*/  IMAD.HI.U32 R6, R15, R2, RZ ;  /* 0x000000020f067227 */ /* 0x000fe200078e00ff */
[----:B------:R-:W-:-:S04]  /*2500*/  @P3 SHF.R.U32.HI R9, RZ, R3, R16 ;  /* 0x00000003ff093219 */ /* 0x000fc80000011610 */
[----:B------:R-:W-:Y:S01]  /*2510*/  @P3 SHF.R.U32.HI R15, RZ, R3, R6 ;  /* 0x00000003ff0f3219 */ /* 0x000fe20000011606 */
[----:B------:R-:W-:-:S04]  /*2520*/  IMAD R9, R72, R9, RZ ;  /* 0x0000000948097224 */ /* 0x000fc800078e02ff */
[----:B------:R-:W-:Y:S01]  /*2530*/  IMAD R6, R72, R15, RZ ;  /* 0x0000000f48067224 */ /* 0x000fe200078e02ff */
[C---:B------:R-:W-:Y:S02]  /*2540*/  ISETP.GE.AND P1, PT, R5.reuse, R9, PT ;  /* 0x000000090500720c */ /* 0x040fe40003f26270 */
[----:B------:R-:W-:Y:S02]  /*2550*/  IADD3 R9, PT, PT, -R5, RZ, RZ ;  /* 0x000000ff05097210 */ /* 0x000fe40007ffe1ff */
[----:B------:R-:W-:Y:S01]  /*2560*/  ISETP.GE.OR P1, PT, R7, R6, P1 ;  /* 0x000000060700720c */ /* 0x000fe20000f26670 */
[----:B------:R-:W-:-:S04]  /*2570*/  IMAD.HI.U32 R6, R5, R2, RZ ;  /* 0x0000000205067227 */ /* 0x000fc800078e00ff */
[----:B------:R-:W-:Y:S01]  /*2580*/  IMAD R9, R4, R9, R10 ;  /* 0x0000000904097224 */ /* 0x000fe200078e020a */
[----:B------:R-:W-:-:S04]  /*2590*/  SHF.R.U32.HI R6, RZ, R3, R6 ;  /* 0x00000003ff067219 */ /* 0x000fc80000011606 */
[----:B------:R-:W-:-:S03]  /*25a0*/  SEL R6, R5, R6, !P3 ;  /* 0x0000000605067207 */ /* 0x000fc60005800000 */
[----:B------:R-:W-:-:S04]  /*25b0*/  @!P1 IMAD.HI.U32 R8, R7, R2, RZ ;  /* 0x0000000207089227 */ /* 0x000fc800078e00ff */
[----:B------:R-:W-:Y:S01]  /*25c0*/  IMAD.MOV R2, RZ, RZ, -R6 ;  /* 0x000000ffff027224 */ /* 0x000fe200078e0a06 */
[----:B------:R-:W-:-:S03]  /*25d0*/  @!P1 SHF.R.U32.HI R8, RZ, R3, R8 ;  /* 0x00000003ff089219 */ /* 0x000fc60000011608 */
[----:B------:R-:W-:Y:S01]  /*25e0*/  IMAD R2, R72, R2, R5 ;  /* 0x0000000248027224 */ /* 0x000fe200078e0205 */
[----:B------:R-:W-:-:S05]  /*25f0*/  @!P1 SEL R3, R7, R8, !P3 ;  /* 0x0000000807039207 */ /* 0x000fca0005800000 */
[--C-:B------:R-:W-:Y:S02]  /*2600*/  @!P1 IMAD.IADD R6, R6, 0x1, -R3.reuse ;  /* 0x0000000106069824 */ /* 0x100fe400078e0a03 */
[----:B------:R-:W-:Y:S01]  /*2610*/  @!P1 IMAD R3, R2, R15, R3 ;  /* 0x0000000f02039224 */ /* 0x000fe200078e0203 */
[----:B------:R-:W-:Y:S01]  /*2620*/  IADD3 R2, PT, PT, -R7, RZ, RZ ;  /* 0x000000ff07027210 */ /* 0x000fe20007ffe1ff */
[----:B------:R-:W-:Y:S02]  /*2630*/  @!P1 IMAD R5, R72, R6, R7 ;  /* 0x0000000648059224 */ /* 0x000fe400078e0207 */
[----:B------:R-:W-:Y:S02]  /*2640*/  @!P1 IMAD.MOV.U32 R7, RZ, RZ, R3 ;  /* 0x000000ffff079224 */ /* 0x000fe400078e0003 */
[----:B------:R-:W-:Y:S02]  /*2650*/  IMAD R2, R14, R2, R13 ;  /* 0x000000020e027224 */ /* 0x000fe400078e020d */
[----:B------:R-:W-:-:S02]  /*2660*/  IMAD R10, R5, R4, R9 ;  /* 0x00000004050a7224 */ /* 0x000fc400078e0209 */
[----:B------:R-:W-:Y:S02]  /*2670*/  IMAD R13, R7, R14, R2 ;  /* 0x0000000e070d7224 */ /* 0x000fe400078e0202 */
.L_x_31:
[----:B------:R-:W1:Y:S02]  /*2680*/  LDCU UR4, c[0x0][0xb30] ;  /* 0x00016600ff0477ac */ /* 0x000e640008000800 */
[----:B-1----:R-:W-:-:S09]  /*2690*/  UISETP.NE.AND UP0, UPT, UR4, 0x1, UPT ;  /* 0x000000010400788c */ /* 0x002fd2000bf05270 */
[----:B------:R-:W-:Y:S05]  /*26a0*/  BRA.U UP0, `(.L_x_32) ;  /* 0x0000000100407547 */ /* 0x000fea000b800000 */
[----:B------:R-:W1:Y:S08]  /*26b0*/  LDC.64 R4, c[0x0][0xb10] ;  /* 0x0002c400ff047b82 */ /* 0x000e700000000a00 */
[----:B------:R-:W4:Y:S08]  /*26c0*/  LDC.64 R2, c[0x0][0xb18] ;  /* 0x0002c600ff027b82 */ /* 0x000f300000000a00 */
[----:B------:R-:W2:Y:S08]  /*26d0*/  LDC R6, c[0x0][0xb20] ;  /* 0x0002c800ff067b82 */ /* 0x000eb00000000800 */
[----:B------:R-:W3:Y:S01]  /*26e0*/  LDC R8, c[0x0][0xb0c] ;  /* 0x0002c300ff087b82 */ /* 0x000ee20000000800 */
[----:B-1----:R-:W-:-:S05]  /*26f0*/  IMAD.HI.U32 R4, R13, R4, RZ ;  /* 0x000000040d047227 */ /* 0x002fca00078e00ff */
[----:B------:R-:W-:Y:S01]  /*2700*/  SHF.R.U32.HI R4, RZ, R5, R4 ;  /* 0x00000005ff047219 */ /* 0x000fe20000011604 */
[----:B----4-:R-:W-:Y:S01]  /*2710*/  IMAD.HI.U32 R3, R10, R3, RZ ;  /* 0x000000030a037227 */ /* 0x010fe200078e00ff */
[----:B------:R-:W-:-:S04]  /*2720*/  ISETP.NE.AND P1, PT, R2, 0x1, PT ;  /* 0x000000010200780c */ /* 0x000fc80003f25270 */
[----:B--2---:R-:W-:-:S04]  /*2730*/  SHF.R.U32.HI R3, RZ, R6, R3 ;  /* 0x00000006ff037219 */ /* 0x004fc80000011603 */
[----:B------:R-:W-:Y:S02]  /*2740*/  SEL R3, R10, R3, !P1 ;  /* 0x000000030a037207 */ /* 0x000fe40004800000 */
[----:B---3--:R-:W-:-:S04]  /*2750*/  ISETP.NE.AND P2, PT, R8, 0x1, PT ;  /* 0x000000010800780c */ /* 0x008fc80003f45270 */
[----:B------:R-:W-:-:S05]  /*2760*/  SEL R4, R13, R4, !P2 ;  /* 0x000000040d047207 */ /* 0x000fca0005000000 */
[----:B------:R-:W-:Y:S02]  /*2770*/  IMAD.IADD R5, R3, 0x1, -R4 ;  /* 0x0000000103057824 */ /* 0x000fe400078e0a04 */
[----:B------:R-:W-:Y:S02]  /*2780*/  IMAD.IADD R3, R4, 0x1, -R3 ;  /* 0x0000000104037824 */ /* 0x000fe400078e0a03 */
[----:B------:R-:W-:Y:S02]  /*2790*/  IMAD R13, R5, R8, R13 ;  /* 0x00000008050d7224 */ /* 0x000fe400078e020d */
[----:B------:R-:W-:-:S07]  /*27a0*/  IMAD R10, R3, R2, R10 ;  /* 0x00000002030a7224 */ /* 0x000fce00078e020a */
.L_x_32:
[----:B------:R-:W-:Y:S01]  /*27b0*/  UMOV UR20, UR31 ;  /* 0x0000001f00147c82 */ /* 0x000fe20008000000 */
[----:B------:R-:W-:Y:S01]  /*27c0*/  PLOP3.LUT P1, PT, PT, PT, PT, 0x80, 0x8 ;  /* 0x000000000008781c */ /* 0x000fe20003f2f070 */
[----:B------:R-:W-:Y:S01]  /*27d0*/  IMAD.IADD R163, R13, 0x1, R160 ;  /* 0x000000010da37824 */ /* 0x000fe200078e02a0 */
[----:B------:R-:W-:Y:S01]  /*27e0*/  LOP3.LUT R12, R12, 0x1, RZ, 0x3c, !PT ;  /* 0x000000010c0c7812 */ /* 0x000fe200078e3cff */
[----:B------:R-:W-:Y:S01]  /*27f0*/  IMAD.IADD R161, R10, 0x1, R143 ;  /* 0x000000010aa17824 */ /* 0x000fe200078e028f */
[----:B------:R-:W-:Y:S09]  /*2800*/  @P4 BRA `(.L_x_33) ;  /* 0xffffffec00604947 */ /* 0x000ff2000383ffff */
[----:B------:R-:W-:Y:S01]  /*2810*/  UIADD3 UR22, UPT, UPT, UR22, 0x88, URZ ;  /* 0x0000008816167890 */ /* 0x000fe2000fffe0ff */
[----:B------:R-:W-:-:S03]  /*2820*/  MOV R3, UR33 ;  /* 0x0000002100037c02 */ /* 0x000fc60008000f00 */
[----:B------:R-:W-:Y:S01]  /*2830*/  ULEA UR4, UR32, UR22, 0x3 ;  /* 0x0000001620047291 */ /* 0x000fe2000f8e18ff */
[----:B------:R-:W-:-:S08]  /*2840*/  SHF.L.U32 R3, R3, 0x1f, RZ ;  /* 0x0000001f03037819 */ /* 0x000fd000000006ff */
[----:B------:R-:W1:Y:S02]  /*2850*/  SYNCS.PHASECHK.TRANS64.TRYWAIT P0, [UR4], R3 ;  /* 0x00000003ff0075a7 */ /* 0x000e640008001104 */
[----:B-1----:R-:W-:Y:S05]  /*2860*/  @!P0 BRA `(.L_x_34) ;  /* 0x0000004c00488947 */ /* 0x002fea0003800000 */
.L_x_106:
[----:B------:R-:W-:-:S04]  /*2870*/  UIADD3 UR6, UPT, UPT, UR32, 0x1, URZ ;  /* 0x0000000120067890 */ /* 0x000fc8000fffe0ff */
[----:B------:R-:W-:-:S04]  /*2880*/  UISETP.NE.AND UP0, UPT, UR6, 0x11, UPT ;  /* 0x000000110600788c */ /* 0x000fc8000bf05270 */
[----:B------:R-:W-:Y:S02]  /*2890*/  USEL UR5, URZ, 0x1, UP0 ;  /* 0x00000001ff057887 */ /* 0x000fe40008000000 */
[----:B------:R-:W-:Y:S02]  /*28a0*/  USEL UR6, UR6, URZ, UP0 ;  /* 0x000000ff06067287 */ /* 0x000fe40008000000 */
[----:B------:R-:W-:Y:S02]  /*28b0*/  ULOP3.LUT UR5, UR33, UR5, URZ, 0x3c, !UPT ;  /* 0x0000000521057292 */ /* 0x000fe4000f8e3cff */
[----:B------:R-:W-:-:S04]  /*28c0*/  ULEA UR4, UR6, UR22, 0x3 ;  /* 0x0000001606047291 */ /* 0x000fc8000f8e18ff */
[----:B-1----:R-:W-:-:S04]  /*28d0*/  MOV R3, UR5 ;  /* 0x0000000500037c02 */ /* 0x002fc80008000f00 */
[----:B------:R-:W-:-:S04]  /*28e0*/  SHF.L.U32 R3, R3, 0x1f, RZ ;  /* 0x0000001f03037819 */ /* 0x000fc800000006ff */
[----:B------:R-:W1:Y:S02]  /*28f0*/  SYNCS.PHASECHK.TRANS64.TRYWAIT P0, [UR4], R3 ;  /* 0x00000003ff0075a7 */ /* 0x000e640008001104 */
[----:B-1----:R-:W-:Y:S05]  /*2900*/  @!P0 BRA `(.L_x_35) ;  /* 0x0000004c00388947 */ /* 0x002fea0003800000 */
.L_x_108:
        /* <DEDUP_REMOVED lines=10> */
.L_x_110:
        /* <DEDUP_REMOVED lines=10> */
.L_x_112:
        /* <DEDUP_REMOVED lines=10> */
.L_x_114:
        /* <DEDUP_REMOVED lines=10> */
.L_x_116:
        /* <DEDUP_REMOVED lines=10> */
.L_x_118:
        /* <DEDUP_REMOVED lines=10> */
.L_x_120:
        /* <DEDUP_REMOVED lines=10> */
.L_x_122:
        /* <DEDUP_REMOVED lines=10> */
.L_x_124:
        /* <DEDUP_REMOVED lines=10> */
.L_x_126:
        /* <DEDUP_REMOVED lines=10> */
.L_x_128:
        /* <DEDUP_REMOVED lines=10> */
.L_x_130:
        /* <DEDUP_REMOVED lines=10> */
.L_x_132:
        /* <DEDUP_REMOVED lines=10> */
.L_x_134:
        /* <DEDUP_REMOVED lines=10> */
.L_x_136:
[----:B------:R-:W-:-:S04]  /*31d0*/  UIADD3 UR6, UPT, UPT, UR6, 0x1, URZ ;  /* 0x0000000106067890 */ /* 0x000fc8000fffe0ff */
[----:B------:R-:W-:-:S04]  /*31e0*/  UISETP.NE.AND UP0, UPT, UR6, 0x11, UPT ;  /* 0x000000110600788c */ /* 0x000fc8000bf05270 */
[----:B------:R-:W-:Y:S02]  /*31f0*/  USEL UR4, URZ, 0x1, UP0 ;  /* 0x00000001ff047887 */ /* 0x000fe40008000000 */
[----:B------:R-:W-:Y:S02]  /*3200*/  USEL UR6, UR6, URZ, UP0 ;  /* 0x000000ff06067287 */ /* 0x000fe40008000000 */
[----:B------:R-:W-:Y:S02]  /*3210*/  ULOP3.LUT UR4, UR5, UR4, URZ, 0x3c, !UPT ;  /* 0x0000000405047292 */ /* 0x000fe4000f8e3cff */
[----:B------:R-:W-:-:S04]  /*3220*/  ULEA UR6, UR6, UR22, 0x3 ;  /* 0x0000001606067291 */ /* 0x000fc8000f8e18ff */
[----:B------:R-:W-:Y:S02]  /*3230*/  IMAD.U32 R2, RZ, RZ, UR4 ;  /* 0x00000004ff027e24 */ /* 0x000fe4000f8e00ff */
[----:B-1----:R-:W-:-:S03]  /*3240*/  MOV R0, UR6 ;  /* 0x0000000600007c02 */ /* 0x002fc60008000f00 */
[----:B------:R-:W-:-:S07]  /*3250*/  SHF.L.U32 R3, R2, 0x1f, RZ ;  /* 0x0000001f02037819 */ /* 0x000fce00000006ff */
.L_x_50:
[----:B-1----:R1:W4:Y:S02]  /*3260*/  SYNCS.PHASECHK.TRANS64.TRYWAIT P0, [R0+URZ], R3 ;  /* 0x00000003000075a7 */ /* 0x00232400080011ff */
[----:B----4-:R-:W-:Y:S05]  /*3270*/  @!P0 NANOSLEEP.SYNCS 0x989680 ;  /* 0x009896800000895d */ /* 0x010fea0003900000 */
[----:B------:R-:W4:Y:S02]  /*3280*/  @!P0 SYNCS.PHASECHK.TRANS64 P0, [R0+URZ], R3 ;  /* 0x00000003000085a7 */ /* 0x000f2400080010ff */
[----:B----4-:R-:W-:Y:S05]  /*3290*/  @P0 EXIT ;  /* 0x000000000000094d */ /* 0x010fea0003800000 */
[----:B------:R-:W-:Y:S05]  /*32a0*/  BRA `(.L_x_50) ;  /* 0xfffffffc00ec7947 */ /* 0x000fea000383ffff */
.L_x_17:
[----:B------:R-:W-:-:S04]  /*32b0*/  UISETP.NE.AND UP0, UPT, UR48, URZ, UPT ;  /* 0x000000ff3000728c */ /* 0x000fc8000bf05270 */
[----:B------:R-:W-:-:S09]  /*32c0*/  UISETP.NE.OR UP0, UPT, UR6, 0x1, UP0 ;  /* 0x000000010600788c */ /* 0x000fd20008705670 */
[----:B------:R-:W-:Y:S05]  /*32d0*/  BRA.U UP0, `(.L_x_51) ;  /* 0x0000000100b07547 */ /* 0x000fea000b800000 */
[----:B------:R-:W-:Y:S01]  /*32e0*/  UMOV UR4, 0x400 ;  /* 0x0000040000047882 */ /* 0x000fe20000000000 */
[----:B------:R-:W-:Y:S01]  /*32f0*/  HFMA2 R3, -RZ, RZ, 0, 5.9604644775390625e-08 ;  /* 0x00000001ff037431 */ /* 0x000fe200000001ff */
[----:B------:R-:W-:Y:S01]  /*3300*/  ULEA UR48, UR48, UR4, 0x18 ;  /* 0x0000000430307291 */ /* 0x000fe2000f8ec0ff */
[----:B------:R-:W-:Y:S01]  /*3310*/  ISETP.NE.AND P0, PT, R2, RZ, PT ;  /* 0x000000ff0200720c */ /* 0x000fe20003f05270 */
[----:B------:R-:W-:Y:S02]  /*3320*/  IMAD.MOV.U32 R8, RZ, RZ, RZ ;  /* 0x000000ffff087224 */ /* 0x000fe400078e00ff */
[----:B------:R-:W-:Y:S02]  /*3330*/  UIADD3 UR6, UPT, UPT, UR48, 0x138, URZ ;  /* 0x0000013830067890 */ /* 0x000fe4000fffe0ff */
[----:B------:R-:W-:Y:S02]  /*3340*/  UIADD3 UR7, UPT, UPT, UR48, 0x130, URZ ;  /* 0x0000013030077890 */ /* 0x000fe4000fffe0ff */
[----:B------:R-:W-:-:S12]  /*3350*/  UPRMT UR6, URZ, 0x654, UR6 ;  /* 0x00000654ff067896 */ /* 0x000fd80008000006 */
.L_x_54:
[----:B------:R-:W-:Y:S01]  /*3360*/  SHF.L.U32 R7, R3, 0x1f, RZ ;  /* 0x0000001f03077819 */ /* 0x000fe200000006ff */
[----:B------:R-:W-:Y:S02]  /*3370*/  IMAD.U32 R9, RZ, RZ, UR7 ;  /* 0x00000007ff097e24 */ /* 0x000fe4000f8e00ff */
[----:B------:R-:W-:Y:S01]  /*3380*/  @!P0 IMAD.MOV.U32 R5, RZ, RZ, 0x10 ;  /* 0x00000010ff058424 */ /* 0x000fe200078e00ff */
[----:B------:R-:W1:Y:S02]  /*3390*/  SYNCS.PHASECHK.TRANS64.TRYWAIT P1, [UR48+0x138], R7 ;  /* 0x00013807ff0075a7 */ /* 0x000e640008021130 */
[----:B------:R-:W-:-:S04]  /*33a0*/  PRMT R9, R2, 0x654, R9 ;  /* 0x0000065402097816 */ /* 0x000fc80000000009 */
[----:B------:R-:W-:Y:S01]  /*33b0*/  SEL R0, R9, R0, !P0 ;  /* 0x0000000009007207 */ /* 0x000fe20004000000 */
[----:B-1----:R-:W-:Y:S06]  /*33c0*/  @!P1 BRA `(.L_x_52) ;  /* 0x0000004400f09947 */ /* 0x002fec0003800000 */
.L_x_138:
[----:B------:R-:W-:Y:S01]  /*33d0*/  UIADD3 UR4, UPT, UPT, UR48, 0x170, URZ ;  /* 0x0000017030047890 */ /* 0x000fe2000fffe0ff */
[----:B------:R2:W-:Y:S01]  /*33e0*/  @!P0 SYNCS.ARRIVE.TRANS64.RED RZ, [R0+URZ], R5 ;  /* 0x0000000500ff89a7 */ /* 0x0005e200080004ff */
[----:B------:R-:W-:Y:S01]  /*33f0*/  UIADD3 UR5, UPT, UPT, UR48, 0x130, URZ ;  /* 0x0000013030057890 */ /* 0x000fe2000fffe0ff */
[----:B------:R-:W-:-:S08]  /*3400*/  LOP3.LUT R3, R3, 0x1, RZ, 0x3c, !PT ;  /* 0x0000000103037812 */ /* 0x000fd000078e3cff */
[----:B------:R-:W-:Y:S06]  /*3410*/  UGETNEXTWORKID.BROADCAST [UR4], [UR5] ;  /* 0x00000000040073ca */ /* 0x000fec0008000100 */
[----:B--2---:R-:W-:-:S04]  /*3420*/  SHF.L.U32 R5, R8, 0x1f, RZ ;  /* 0x0000001f08057819 */ /* 0x004fc800000006ff */
[----:B------:R-:W2:Y:S02]  /*3430*/  SYNCS.PHASECHK.TRANS64.TRYWAIT P1, [UR48+0x130], R5 ;  /* 0x00013005ff0075a7 */ /* 0x000ea40008021130 */
[----:B--2---:R-:W-:Y:S05]  /*3440*/  @!P1 BRA `(.L_x_53) ;  /* 0x0000004400e89947 */ /* 0x004fea0003800000 */
.L_x_140:
[----:B-1----:R-:W1:Y:S01]  /*3450*/  LDS.128 R4, [UR48+0x170] ;  /* 0x00017030ff047984 */ /* 0x002e620008000c00 */
[----:B------:R-:W-:Y:S01]  /*3460*/  LOP3.LUT R8, R8, 0x1, RZ, 0x3c, !PT ;  /* 0x0000000108087812 */ /* 0x000fe200078e3cff */
[----:B------:R-:W-:Y:S01]  /*3470*/  @!PT LDS RZ, [RZ] ;  /* 0x00000000fffff984 */ /* 0x000fe20000000800 */
[----:B------:R-:W-:Y:S01]  /*3480*/  @!PT LDS RZ, [RZ] ;  /* 0x00000000fffff984 */ /* 0x000fe20000000800 */
[----:B------:R-:W-:Y:S01]  /*3490*/  @!PT LDS RZ, [RZ] ;  /* 0x00000000fffff984 */ /* 0x000fe20000000800 */
[----:B------:R-:W-:Y:S01]  /*34a0*/  @!PT LDS RZ, [RZ] ;  /* 0x00000000fffff984 */ /* 0x000fe20000000800 */
[----:B------:R2:W-:Y:S06]  /*34b0*/  MEMBAR.ALL.CTA ;  /* 0x0000000000007992 */ /* 0x0005ec0000008000 */
[----:B--2---:R-:W2:Y:S02]  /*34c0*/  FENCE.VIEW.ASYNC.S ;  /* 0x00000000000073c6 */ /* 0x004ea40000000000 */
[----:B--2---:R-:W-:Y:S01]  /*34d0*/  SYNCS.ARRIVE.TRANS64.RED.A1T0 RZ, [UR6], RZ ;  /* 0x000000ffffff79a7 */ /* 0x004fe20008100406 */
[----:B-1----:R-:W-:-:S13]  /*34e0*/  LOP3.LUT P1, RZ, R6, 0x1, RZ, 0xc0, !PT ;  /* 0x0000000106ff7812 */ /* 0x002fda000782c0ff */
[----:B------:R-:W-:Y:S05]  /*34f0*/  @P1 BRA `(.L_x_54) ;  /* 0xfffffffc00981947 */ /* 0x000fea000383ffff */
[----:B------:R-:W-:-:S04]  /*3500*/  SHF.L.U32 R0, R3, 0x1f, RZ ;  /* 0x0000001f03007819 */ /* 0x000fc800000006ff */
[----:B------:R-:W1:Y:S02]  /*3510*/  SYNCS.PHASECHK.TRANS64 P0, [UR48+0x138], R0 ;  /* 0x00013800ff0075a7 */ /* 0x000e640008001030 */
[----:B-1----:R-:W-:Y:S05]  /*3520*/  @P0 EXIT ;  /* 0x000000000000094d */ /* 0x002fea0003800000 */
[----:B------:R-:W-:-:S07]  /*3530*/  MOV R0, UR48 ;  /* 0x0000003000007c02 */ /* 0x000fce0008000f00 */
.L_x_55:
[----:B-1----:R-:W-:-:S04]  /*3540*/  SHF.L.U32 R5, R3, 0x1f, RZ ;  /* 0x0000001f03057819 */ /* 0x002fc800000006ff */
[----:B------:R1:W2:Y:S03]  /*3550*/  SYNCS.PHASECHK.TRANS64.TRYWAIT P0, [R0+URZ+0x138], R5 ;  /* 0x00013805000075a7 */ /* 0x0002a600080011ff */
[----:B--2---:R-:W-:Y:S05]  /*3560*/  @!P0 NANOSLEEP.SYNCS 0x989680 ;  /* 0x009896800000895d */ /* 0x004fea0003900000 */
[----:B------:R-:W2:Y:S02]  /*3570*/  @!P0 SYNCS.PHASECHK.TRANS64 P0, [R0+URZ+0x138], R5 ;  /* 0x00013805000085a7 */ /* 0x000ea400080010ff */
[----:B--2---:R-:W-:Y:S05]  /*3580*/  @P0 EXIT ;  /* 0x000000000000094d */ /* 0x004fea0003800000 */
[----:B------:R-:W-:Y:S05]  /*3590*/  BRA `(.L_x_55) ;  /* 0xfffffffc00e87947 */ /* 0x000fea000383ffff */
.L_x_51:
[----:B------:R-:W-:-:S09]  /*35a0*/  UISETP.NE.AND UP0, UPT, UR6, URZ, UPT ;  /* 0x000000ff0600728c */ /* 0x000fd2000bf05270 */
[----:B------:R-:W-:Y:S05]  /*35b0*/  BRA.U UP0, `(.L_x_56) ;  /* 0x0000000d00387547 */ /* 0x000fea000b800000 */
[----:B------:R-:W-:Y:S01]  /*35c0*/  UMOV UR4, 0x40 ;  /* 0x0000004000047882 */ /* 0x000fe20000000000 */
[----:B------:R-:W-:Y:S01]  /*35d0*/  NOP ;  /* 0x0000000000007918 */ /* 0x000fe20000000000 */
[----:B------:R-:W-:Y:S01]  /*35e0*/  ULEA UR4, UR48, UR4, 0x18 ;  /* 0x0000000430047291 */ /* 0x000fe2000f8ec0ff */
[----:B------:R-:W-:Y:S02]  /*35f0*/  UMOV UR5, 0x400 ;  /* 0x0000040000057882 */ /* 0x000fe40000000000 */
[----:B------:R-:W-:-:S06]  /*3600*/  ULEA UR48, UR48, UR5, 0x18 ;  /* 0x0000000530307291 */ /* 0x000fcc000f8ec0ff */
[----:B------:R-:W1:Y:S02]  /*3610*/  LDS.U8 R0, [UR4+0x1c] ;  /* 0x00001c04ff007984 */ /* 0x000e640008000000 */
[----:B-1----:R-:W-:-:S13]  /*3620*/  ISETP.NE.AND P0, PT, R0, RZ, PT ;  /* 0x000000ff0000720c */ /* 0x002fda0003f05270 */
[----:B------:R-:W-:Y:S05]  /*3630*/  @P0 BRA `(.L_x_57) ;  /* 0x0000000000580947 */ /* 0x000fea0003800000 */
[----:B------:R-:W-:-:S13]  /*3640*/  ELECT P0, URZ, PT ;  /* 0x0000000000ff782f */ /* 0x000fda0003800000 */
[----:B------:R-:W-:Y:S05]  /*3650*/  @!P0 BRA `(.L_x_58) ;  /* 0x0000000000608947 */ /* 0x000fea0003800000 */
[----:B------:R-:W-:Y:S01]  /*3660*/  UMOV UR5, 0x10 ;  /* 0x0000001000057882 */ /* 0x000fe20000000000 */
[----:B------:R-:W-:Y:S01]  /*3670*/  HFMA2 R0, -RZ, RZ, 0, 5.9604644775390625e-08 ;  /* 0x00000001ff007431 */ /* 0x000fe200000001ff */
[----:B------:R-:W-:-:S03]  /*3680*/  MOV R2, 0xffff ;  /* 0x0000ffff00027802 */ /* 0x000fc60000000f00 */
[----:B------:R-:W-:Y:S04]  /*3690*/  DEPBAR.LE SB1, 0x36 ;  /* 0x00009d800000791a */ /* 0x000fe80000000000 */
[----:B------:R-:W1:Y:S02]  /*36a0*/  UTCATOMSWS.FIND_AND_SET.ALIGN UP0, UR5, UR5 ;  /* 0x00000005000575e3 */ /* 0x000e640008000800 */
[----:B-1----:R-:W-:Y:S01]  /*36b0*/  MOV R3, UR5 ;  /* 0x0000000500037c02 */ /* 0x002fe20008000f00 */
[----:B------:R-:W-:Y:S06]  /*36c0*/  BRA.U UP0, `(.L_x_59) ;  /* 0x0000000100187547 */ /* 0x000fec000b800000 */
.L_x_60:
[----:B------:R-:W-:Y:S05]  /*36d0*/  NANOSLEEP 0x64 ;  /* 0x000000640000795d */ /* 0x000fea0003800000 */
[----:B------:R-:W-:-:S05]  /*36e0*/  UMOV UR5, 0x10 ;  /* 0x0000001000057882 */ /* 0x000fca0000000000 */
[----:B------:R-:W-:Y:S04]  /*36f0*/  DEPBAR.LE SB1, 0x36 ;  /* 0x00009d800000791a */ /* 0x000fe80000000000 */
[----:B------:R-:W1:Y:S02]  /*3700*/  UTCATOMSWS.FIND_AND_SET.ALIGN UP0, UR5, UR5 ;  /* 0x00000005000575e3 */ /* 0x000e640008000800 */
[----:B-1----:R-:W-:Y:S01]  /*3710*/  MOV R3, UR5 ;  /* 0x0000000500037c02 */ /* 0x002fe20008000f00 */
[----:B------:R-:W-:Y:S05]  /*3720*/  BRA.U !UP0, `(.L_x_60) ;  /* 0xfffffffd08e87547 */ /* 0x000fea000b83ffff */
.L_x_59:
[-C--:B------:R-:W-:Y:S02]  /*3730*/  SHF.L.U32 R2, R2, R3.reuse, RZ ;  /* 0x0000000302027219 */ /* 0x080fe400000006ff */
[----:B------:R-:W-:Y:S01]  /*3740*/  SHF.L.U32 R0, R0, R3, RZ ;  /* 0x0000000300007219 */ /* 0x000fe200000006ff */
[----:B------:R-:W-:Y:S02]  /*3750*/  IMAD.SHL.U32 R3, R3, 0x20, RZ ;  /* 0x0000002003037824 */ /* 0x000fe400078e00ff */
[----:B------:R1:W-:Y:S04]  /*3760*/  ATOMS.OR RZ, [UR4+0x14], R2 ;  /* 0x00001402ffff798c */ /* 0x0003e8000b000004 */
[----:B------:R1:W-:Y:S04]  /*3770*/  ATOMS.OR RZ, [UR4+0x18], R0 ;  /* 0x00001800ffff798c */ /* 0x0003e8000b000004 */
[----:B------:R1:W-:Y:S01]  /*3780*/  STS [UR48+0x180], R3 ;  /* 0x00018003ff007988 */ /* 0x0003e20008000830 */
[----:B------:R-:W-:Y:S05]  /*3790*/  BRA `(.L_x_58) ;  /* 0x0000000000107947 */ /* 0x000fea0003800000 */
.L_x_57:
[----:B------:R-:W-:Y:S02]  /*37a0*/  MOV R0, 0xffffffff ;  /* 0xffffffff00007802 */ /* 0x000fe40000000f00 */
[----:B------:R-:W-:-:S03]  /*37b0*/  MOV R2, 0x37e0 ;  /* 0x000037e000027802 */ /* 0x000fc60000000f00 */
[----:B------:R1:W-:Y:S04]  /*37c0*/  STS [UR48+0x180], R0 ;  /* 0x00018000ff007988 */ /* 0x0003e80008000830 */
[----:B-1-3-5:R-:W-:Y:S05]  /*37d0*/  CALL.REL.NOINC `($__internal_1_$__cuda_sm10x_tcgen05_guardrail_trap_phase_invalid_during_alloc) ;  /* 0x00000048002c7944 */ /* 0x02afea0003c00000 */
.L_x_58:
[----:B------:R-:W-:Y:S05]  /*37e0*/  WARPSYNC.ALL ;  /* 0x0000000000007948 */ /* 0x000fea0003800000 */
[----:B------:R-:W2:Y:S01]  /*37f0*/  S2UR UR6, SR_CgaCtaId ;  /* 0x00000000000679c3 */ /* 0x000ea20000008800 */
[----:B------:R-:W-:Y:S01]  /*3800*/  UMOV UR4, 0x400 ;  /* 0x0000040000047882 */ /* 0x000fe20000000000 */
[----:B------:R-:W-:-:S06]  /*3810*/  NOP ;  /* 0x0000000000007918 */ /* 0x000fcc0000000000 */
[----:B------:R-:W-:Y:S06]  /*3820*/  BAR.ARV 0x6, 0xa0 ;  /* 0x0182800000007b1d */ /* 0x000fec0000002000 */
[----:B------:R-:W-:Y:S01]  /*3830*/  IMAD.MOV.U32 R8, RZ, RZ, 0x1 ;  /* 0x00000001ff087424 */ /* 0x000fe200078e00ff */
[----:B------:R-:W-:Y:S01]  /*3840*/  UMOV UR14, URZ ;  /* 0x000000ff000e7c82 */ /* 0x000fe20008000000 */
[----:B------:R-:W-:Y:S01]  /*3850*/  UMOV UR13, URZ ;  /* 0x000000ff000d7c82 */ /* 0x000fe20008000000 */
[----:B------:R-:W-:Y:S01]  /*3860*/  UMOV UR20, 0x0 ;  /* 0x0000000000147882 */ /* 0x000fe20000000000 */
[----:B------:R-:W-:Y:S01]  /*3870*/  UMOV UR21, 0x8110010 ;  /* 0x0811001000157882 */ /* 0x000fe20000000000 */
[----:B------:R-:W-:Y:S01]  /*3880*/  UMOV UR18, 0x0 ;  /* 0x0000000000127882 */ /* 0x000fe20000000000 */
[----:B------:R-:W-:Y:S01]  /*3890*/  UMOV UR19, 0x8110010 ;  /* 0x0811001000137882 */ /* 0x000fe20000000000 */
[----:B--2---:R-:W-:Y:S01]  /*38a0*/  ULEA UR6, UR6, UR4, 0x18 ;  /* 0x0000000406067291 */ /* 0x004fe2000f8ec0ff */
[----:B------:R-:W2:Y:S03]  /*38b0*/  LDCU.64 UR4, c[0x0][0x388] ;  /* 0x00007100ff0477ac */ /* 0x000ea60008000a00 */
[----:B------:R-:W-:-:S02]  /*38c0*/  UIADD3 UR9, UPT, UPT, UR6, 0x4400, URZ ;  /* 0x0000440006097890 */ /* 0x000fc4000fffe0ff */
[----:B------:R-:W-:-:S03]  /*38d0*/  UIADD3 UR16, UPT, UPT, UR6, 0x26400, URZ ;  /* 0x0002640006107890 */ /* 0x000fc6000fffe0ff */
[----:B------:R-:W1:Y:S01]  /*38e0*/  LDS R9, [UR6+0x180] ;  /* 0x00018006ff097984 */ /* 0x000e620008000800 */
[----:B------:R-:W-:Y:S02]  /*38f0*/  USHF.R.U32.HI UR9, URZ, 0x4, UR9 ;  /* 0x00000004ff097899 */ /* 0x000fe40008011609 */
[----:B------:R-:W-:Y:S02]  /*3900*/  USHF.R.U32.HI UR16, URZ, 0x4, UR16 ;  /* 0x00000004ff107899 */ /* 0x000fe40008011610 */
[----:B------:R-:W-:Y:S02]  /*3910*/  ULOP3.LUT UR9, UR9, 0x3fff, URZ, 0xc0, !UPT ;  /* 0x00003fff09097892 */ /* 0x000fe4000f8ec0ff */
[----:B------:R-:W-:Y:S02]  /*3920*/  ULOP3.LUT UR16, UR16, 0x3fff, URZ, 0xc0, !UPT ;  /* 0x00003fff10107892 */ /* 0x000fe4000f8ec0ff */
[----:B------:R-:W-:Y:S02]  /*3930*/  ULOP3.LUT UR9, UR9, 0x10000, URZ, 0xfc, !UPT ;  /* 0x0001000009097892 */ /* 0x000fe4000f8efcff */
[----:B--2---:R-:W-:-:S04]  /*3940*/  UIADD3 UR4, UPT, UPT, UR4, 0x3f, URZ ;  /* 0x0000003f04047890 */ /* 0x004fc8000fffe0ff */
[----:B------:R-:W-:-:S04]  /*3950*/  USHF.R.S32.HI UR7, URZ, 0x1f, UR4 ;  /* 0x0000001fff077899 */ /* 0x000fc80008011404 */
[----:B------:R-:W-:-:S03]  /*3960*/  ULEA.HI UR7, UR7, UR4, URZ, 0x6 ;  /* 0x0000000407077291 */ /* 0x000fc6000f8f30ff */
[----:B------:R-:W2:Y:S01]  /*3970*/  LDCU UR4, c[0x0][0x390] ;  /* 0x00007200ff0477ac */ /* 0x000ea20008000800 */
[----:B------:R-:W-:-:S04]  /*3980*/  USHF.R.S32.HI UR7, URZ, 0x6, UR7 ;  /* 0x00000006ff077899 */ /* 0x000fc80008011407 */
[----:B------:R-:W-:Y:S02]  /*3990*/  UIMAD UR7, UR7, UR5, URZ ;  /* 0x00000005070772a4 */ /* 0x000fe4000f8e02ff */
[----:B------:R-:W-:-:S04]  /*39a0*/  UIADD3 UR5, UPT, UPT, UR6, 0x138, URZ ;  /* 0x0000013806057890 */ /* 0x000fc8000fffe0ff */
[----:B------:R-:W-:Y:S01]  /*39b0*/  UPRMT UR5, URZ, 0x654, UR5 ;  /* 0x00000654ff057896 */ /* 0x000fe20008000005 */
[C---:B-1----:R-:W-:Y:S01]  /*39c0*/  VIADD R3, R9.reuse, 0x40 ;  /* 0x0000004009037836 */ /* 0x042fe20000000000 */
[----:B------:R-:W-:Y:S01]  /*39d0*/  LOP3.LUT R2, R9, 0xffff, RZ, 0xc0, !PT ;  /* 0x0000ffff09027812 */ /* 0x000fe200078ec0ff */
[----:B--2---:R-:W-:-:S03]  /*39e0*/  UIMAD UR4, UR7, UR4, URZ ;  /* 0x00000004070472a4 */ /* 0x004fc6000f8e02ff */
[----:B------:R-:W-:Y:S01]  /*39f0*/  LOP3.LUT R3, R3, 0xffff, RZ, 0xc0, !PT ;  /* 0x0000ffff03037812 */ /* 0x000fe200078ec0ff */
[----:B------:R-:W-:Y:S02]  /*3a00*/  UIADD3 UR15, UPT, UPT, UR4, -0x1, URZ ;  /* 0xffffffff040f7890 */ /* 0x000fe4000fffe0ff */
[----:B------:R-:W-:Y:S02]  /*3a10*/  UISETP.GE.AND UP2, UPT, UR4, 0x1, UPT ;  /* 0x000000010400788c */ /* 0x000fe4000bf46270 */
[----:B------:R1:W-:Y:S02]  /*3a20*/  STL.64 [R1], R2 ;  /* 0x0000000201007387 */ /* 0x0003e40000100a00 */
[----:B-1----:R-:W-:-:S07]  /*3a30*/  CS2R R2, SRZ ;  /* 0x0000000000027805 */ /* 0x002fce000001ff00 */
.L_x_67:
[----:B-1----:R-:W-:-:S04]  /*3a40*/  SHF.L.U32 R5, R3, 0x1f, RZ ;  /* 0x0000001f03057819 */ /* 0x002fc800000006ff */
[----:B------:R-:W1:Y:S02]  /*3a50*/  SYNCS.PHASECHK.TRANS64.TRYWAIT P0, [UR6+0x130], R5 ;  /* 0x00013005ff0075a7 */ /* 0x000e640008001106 */
[----:B-12---:R-:W-:Y:S05]  /*3a60*/  @!P0 BRA `(.L_x_61) ;  /* 0x0000004000788947 */ /* 0x006fea0003800000 */
.L_x_142:
[----:B-1----:R-:W1:Y:S01]  /*3a70*/  LDS.128 R4, [UR6+0x170] ;  /* 0x00017006ff047984 */ /* 0x002e620008000c00 */
[----:B------:R-:W-:Y:S01]  /*3a80*/  ULEA UR8, UR14, UR6, 0x3 ;  /* 0x000000060e087291 */ /* 0x000fe2000f8e18ff */
[----:B------:R-:W-:Y:S01]  /*3a90*/  SHF.L.U32 R0, R8, 0x1f, RZ ;  /* 0x0000001f08007819 */ /* 0x000fe200000006ff */
[----:B------:R-:W-:Y:S01]  /*3aa0*/  @!PT LDS RZ, [RZ] ;  /* 0x00000000fffff984 */ /* 0x000fe20000000800 */
[----:B------:R-:W-:Y:S01]  /*3ab0*/  @!PT LDS RZ, [RZ] ;  /* 0x00000000fffff984 */ /* 0x000fe20000000800 */
[----:B------:R-:W-:Y:S01]  /*3ac0*/  @!PT LDS RZ, [RZ] ;  /* 0x00000000fffff984 */ /* 0x000fe20000000800 */
[----:B------:R-:W-:Y:S01]  /*3ad0*/  @!PT LDS RZ, [RZ] ;  /* 0x00000000fffff984 */ /* 0x000fe20000000800 */
[----:B------:R2:W-:Y:S06]  /*3ae0*/  MEMBAR.ALL.CTA ;  /* 0x0000000000007992 */ /* 0x0005ec0000008000 */
[----:B--2---:R-:W2:Y:S02]  /*3af0*/  FENCE.VIEW.ASYNC.S ;  /* 0x00000000000073c6 */ /* 0x004ea40000000000 */
[----:B--2---:R-:W-:Y:S01]  /*3b00*/  SYNCS.ARRIVE.TRANS64.RED.A1T0 RZ, [UR5], RZ ;  /* 0x000000ffffff79a7 */ /* 0x004fe20008100405 */
[----:B------:R-:W2:Y:S01]  /*3b10*/  SYNCS.PHASECHK.TRANS64.TRYWAIT P0, [UR8+0x150], R0 ;  /* 0x00015000ff0075a7 */ /* 0x000ea20008001108 */
[----:B-1----:R-:W-:Y:S01]  /*3b20*/  LOP3.LUT P2, RZ, R6, 0x1, RZ, 0xc0, !PT ;  /* 0x0000000106ff7812 */ /* 0x002fe2000784c0ff */
[----:B--2---:R-:W-:-:S12]  /*3b30*/  @!P0 BRA `(.L_x_62) ;  /* 0x00000040005c8947 */ /* 0x004fd80003800000 */
.L_x_144:
[----:B------:R-:W-:Y:S05]  /*3b40*/  BRA.U !UP2, `(.L_x_63) ;  /* 0x000000010ac47547 */ /* 0x000fea000b800000 */
[----:B-1----:R-:W-:Y:S01]  /*3b50*/  IMAD.U32 R0, RZ, RZ, UR14 ;  /* 0x0000000eff007e24 */ /* 0x002fe2000f8e00ff */
[----:B------:R-:W-:-:S04]  /*3b60*/  ULEA UR4, UR13, UR6, 0x3 ;  /* 0x000000060d047291 */ /* 0x000fc8000f8e18ff */
[----:B------:R-:W-:Y:S02]  /*3b70*/  LEA R4, R0, R1, 0x2 ;  /* 0x0000000100047211 */ /* 0x000fe400078e10ff */
[----:B------:R-:W-:-:S04]  /*3b80*/  SHF.L.U32 R0, R2, 0x1f, RZ ;  /* 0x0000001f02007819 */ /* 0x000fc800000006ff */
[----:B------:R-:W5:Y:S01]  /*3b90*/  LDL R4, [R4] ;  /* 0x0000000004047983 */ /* 0x000f620000100800 */
[----:B------:R1:W2:Y:S01]  /*3ba0*/  SYNCS.PHASECHK.TRANS64.TRYWAIT P1, [UR4], R0 ;  /* 0x00000000ff0075a7 */ /* 0x0002a20008021104 */
[----:B------:R-:W-:Y:S01]  /*3bb0*/  UPLOP3.LUT UP3, UPT, UPT, UPT, UPT, 0x40, 0x4 ;  /* 0x000000000004789c */ /* 0x000fe20003f6e870 */
[----:B------:R-:W-:Y:S01]  /*3bc0*/  UMOV UR12, UR15 ;  /* 0x0000000f000c7c82 */ /* 0x000fe20008000000 */
[----:B------:R-:W-:-:S09]  /*3bd0*/  UMOV UR11, UR13 ;  /* 0x0000000d000b7c82 */ /* 0x000fd20008000000 */
.L_x_66:
[----:B------:R-:W-:Y:S01]  /*3be0*/  ULEA UR7, UR11, UR6, 0x3 ;  /* 0x000000060b077291 */ /* 0x000fe2000f8e18ff */
[----:B-12-4-:R-:W-:Y:S11]  /*3bf0*/  @P1 BRA `(.L_x_64) ;  /* 0x00000000000c1947 */ /* 0x016ff60003800000 */
[----:B------:R-:W-:Y:S04]  /*3c00*/  SHF.L.U32 R5, R2, 0x1f, RZ ;  /* 0x0000001f02057819 */ /* 0x000fe800000006ff */
[----:B------:R-:W2:Y:S02]  /*3c10*/  SYNCS.PHASECHK.TRANS64.TRYWAIT P0, [UR7], R5 ;  /* 0x00000005ff0075a7 */ /* 0x000ea40008001107 */
[----:B--2---:R-:W-:Y:S05]  /*3c20*/  @!P0 BRA `(.L_x_65) ;  /* 0x0000004000388947 */ /* 0x004fea0003800000 */
.L_x_64:
[----:B------:R-:W-:Y:S01]  /*3c30*/  UISETP.NE.AND UP0, UPT, UR12, URZ, UPT ;  /* 0x000000ff0c00728c */ /* 0x000fe2000bf05270 */
[----:B------:R-:W-:Y:S01]  /*3c40*/  PLOP3.LUT P1, PT, PT, PT, PT, 0x80, 0x8 ;  /* 0x000000000008781c */ /* 0x000fe20003f2f070 */
[----:B------:R-:W-:Y:S02]  /*3c50*/  UIADD3 UR13, UPT, UPT, UR11, 0x1, URZ ;  /* 0x000000010b0d7890 */ /* 0x000fe4000fffe0ff */
[----:B------:R-:W-:Y:S02]  /*3c60*/  ULEA UR22, UR11, UR16, 0x8 ;  /* 0x000000100b167291 */ /* 0x000fe4000f8e40ff */
[----:B------:R-:W-:Y:S01]  /*3c70*/  UISETP.NE.AND UP1, UPT, UR13, 0x11, UPT ;  /* 0x000000110d00788c */ /* 0x000fe2000bf25270 */
[----:B------:R-:W-:Y:S01]  /*3c80*/  PLOP3.LUT P0, PT, PT, PT, UP0, 0x80, 0x8 ;  /* 0x000000000008781c */ /* 0x000fe20003f0f008 */
[----:B------:R-:W-:Y:S02]  /*3c90*/  ULEA UR24, UR11, UR9, 0x9 ;  /* 0x000000090b187291 */ /* 0x000fe4000f8e48ff */
[----:B------:R-:W-:Y:S02]  /*3ca0*/  USEL UR10, URZ, 0x1, UP1 ;  /* 0x00000001ff0a7887 */ /* 0x000fe40008800000 */
[----:B------:R-:W-:Y:S02]  /*3cb0*/  USEL UR13, UR13, URZ, UP1 ;  /* 0x000000ff0d0d7287 */ /* 0x000fe40008800000 */
[----:B------:R-:W-:Y:S02]  /*3cc0*/  UIADD3 UR26, UPT, UPT, UR22, 0x80, URZ ;  /* 0x00000080161a7890 */ /* 0x000fe4000fffe0ff */
[----:B------:R-:W-:Y:S01]  /*3cd0*/  @UP0 ULEA UR4, UR13, UR6, 0x3 ;  /* 0x000000060d040291 */ /* 0x000fe2000f8e18ff */
[----:B------:R-:W-:Y:S01]  /*3ce0*/  LOP3.LUT R2, R2, UR10, RZ, 0x3c, !PT ;  /* 0x0000000a02027c12 */ /* 0x000fe2000f8e3cff */
[----:B------:R-:W-:Y:S02]  /*3cf0*/  UIADD3 UR28, UPT, UPT, UR24, 0x2, URZ ;  /* 0x00000002181c7890 */ /* 0x000fe4000fffe0ff */
[----:B------:R-:W-:Y:S01]  /*3d00*/  UIADD3 UR17, UPT, UPT, UR7, 0x88, URZ ;  /* 0x0000008807117890 */ /* 0x000fe2000fffe0ff */
[----:B-1----:R-:W-:Y:S01]  /*3d10*/  @P0 SHF.L.U32 R0, R2, 0x1f, RZ ;  /* 0x0000001f02000819 */ /* 0x002fe200000006ff */
[----:B------:R-:W-:Y:S01]  /*3d20*/  UIADD3 UR7, UPT, UPT, UR12, 0x1, URZ ;  /* 0x000000010c077890 */ /* 0x000fe2000fffe0ff */
[----:B------:R-:W-:Y:S02]  /*3d30*/  UMOV UR23, 0x80004020 ;  /* 0x8000402000177882 */ /* 0x000fe40000000000 */
[----:B------:R4:W1:Y:S01]  /*3d40*/  @P0 SYNCS.PHASECHK.TRANS64.TRYWAIT P1, [UR4], R0 ;  /* 0x00000000ff0005a7 */ /* 0x0008620008021104 */
[----:B------:R-:W-:Y:S11]  /*3d50*/  ELECT P0, URZ, PT ;  /* 0x0000000000ff782f */ /* 0x000ff60003800000 */
[----:B------:R-:W-:Y:S02]  /*3d60*/  @!UPT UIADD3 URZ, UPT, UPT, URZ, URZ, URZ ;  /* 0x000000fffffff290 */ /* 0x000fe4000fffe0ff */
[C---:B-----5:R-:W-:Y:S02]  /*3d70*/  @P0 R2UR.BROADCAST UR10, R4.reuse ;  /* 0x00000000040a02ca */ /* 0x060fe400008e0000 */
[----:B------:R-:W-:Y:S11]  /*3d80*/  ELECT P0, URZ, PT ;  /* 0x0000000000ff782f */ /* 0x000ff60003800000 */
[----:B------:R-:W-:Y:S02]  /*3d90*/  @!UPT UIADD3 URZ, UPT, UPT, URZ, URZ, URZ ;  /* 0x000000fffffff290 */ /* 0x000fe4000fffe0ff */
[----:B------:R-:W-:Y:S01]  /*3da0*/  @P0 R2UR.BROADCAST UR4, R4 ;  /* 0x00000000040402ca */ /* 0x000fe200008e0000 */
[----:B------:R-:W-:Y:S02]  /*3db0*/  UISETP.GT.U32.AND UP0, UPT, UR7, 0x1, UPT ;  /* 0x000000010700788c */ /* 0x000fe4000bf04070 */
[----:B------:R-:W-:Y:S01]  /*3dc0*/  UIADD3 UR12, UPT, UPT, UR12, -0x1, URZ ;  /* 0xffffffff0c0c7890 */ /* 0x000fe2000fffe0ff */
[----:B------:R-:W-:Y:S01]  /*3dd0*/  UMOV UR25, 0x80004020 ;  /* 0x8000402000197882 */ /* 0x000fe20000000000 */
[----:B------:R-:W-:Y:S01]  /*3de0*/  UMOV UR27, 0x80004020 ;  /* 0x80004020001b7882 */ /* 0x000fe20000000000 */
[----:B------:R-:W-:Y:S01]  /*3df0*/  UMOV UR29, 0x80004020 ;  /* 0x80004020001d7882 */ /* 0x000fe20000000000 */
[----:B------:R-:W-:Y:S01]  /*3e00*/  UMOV UR11, UR13 ;  /* 0x0000000d000b7c82 */ /* 0x000fe20008000000 */
[----:B------:R4:W-:Y:S01]  /*3e10*/  UTCQMMA gdesc[UR24], gdesc[UR22], tmem[UR10], tmem[UR20], idesc[UR21], UP3 ;  /* 0x00ff1416180075ea */ /* 0x0009e2000980030a */
[----:B------:R-:W-:Y:S04]  /*3e20*/  UPLOP3.LUT UP3, UPT, UPT, UPT, UPT, 0x80, 0x8 ;  /* 0x000000000008789c */ /* 0x000fe80003f6f070 */
[----:B------:R4:W-:Y:S01]  /*3e30*/  UTCQMMA gdesc[UR28], gdesc[UR26], tmem[UR4], tmem[UR18], idesc[UR19], UPT ;  /* 0x00ff121a1c0075ea */ /* 0x0009e2000b800304 */
[----:B------:R4:W-:Y:S01]  /*3e40*/  UTCBAR [UR17], URZ ;  /* 0x000000ff110073e9 */ /* 0x0009e200080000ff */
[----:B------:R-:W-:Y:S05]  /*3e50*/  BRA.U UP0, `(.L_x_66) ;  /* 0xfffffffd00607547 */ /* 0x000fea000b83ffff */
.L_x_63:
[----:B------:R-:W-:Y:S01]  /*3e60*/  UIADD3 UR14, UPT, UPT, UR14, 0x1, URZ ;  /* 0x000000010e0e7890 */ /* 0x000fe2000fffe0ff */
[----:B------:R-:W-:Y:S01]  /*3e70*/  LOP3.LUT R3, R3, 0x1, RZ, 0x3c, !PT ;  /* 0x0000000103037812 */ /* 0x000fe200078e3cff */
[----:B------:R-:W-:Y:S02]  /*3e80*/  UIADD3 UR8, UPT, UPT, UR8, 0x140, URZ ;  /* 0x0000014008087890 */ /* 0x000fe4000fffe0ff */
[----:B------:R-:W-:-:S04]  /*3e90*/  UISETP.NE.AND UP0, UPT, UR14, 0x2, UPT ;  /* 0x000000020e00788c */ /* 0x000fc8000bf05270 */
[----:B----4-:R-:W-:Y:S02]  /*3ea0*/  USEL UR4, URZ, 0x1, UP0 ;  /* 0x00000001ff047887 */ /* 0x010fe40008000000 */
[----:B------:R-:W-:Y:S01]  /*3eb0*/  USEL UR14, UR14, URZ, UP0 ;  /* 0x000000ff0e0e7287 */ /* 0x000fe20008000000 */
[----:B------:R2:W-:Y:S03]  /*3ec0*/  UTCBAR [UR8], URZ ;  /* 0x000000ff080073e9 */ /* 0x0005e600080000ff */
[----:B------:R-:W-:Y:S01]  /*3ed0*/  LOP3.LUT R8, R8, UR4, RZ, 0x3c, !PT ;  /* 0x0000000408087c12 */ /* 0x000fe2000f8e3cff */
[----:B------:R-:W-:Y:S07]  /*3ee0*/  @P2 BRA `(.L_x_67) ;  /* 0xfffffff800d42947 */ /* 0x000fee000383ffff */
[----:B------:R-:W4:Y:S01]  /*3ef0*/  S2UR UR4, SR_CgaCtaId ;  /* 0x00000000000479c3 */ /* 0x000f220000008800 */
[----:B------:R-:W-:Y:S01]  /*3f00*/  ELECT P0, URZ, PT ;  /* 0x0000000000ff782f */ /* 0x000fe20003800000 */
[----:B-1----:R-:W-:Y:S01]  /*3f10*/  IMAD.MOV.U32 R0, RZ, RZ, 0x1 ;  /* 0x00000001ff007424 */ /* 0x002fe200078e00ff */
[----:B------:R-:W-:Y:S01]  /*3f20*/  UIADD3 UR6, UPT, UPT, UR6, 0x150, URZ ;  /* 0x0000015006067890 */ /* 0x000fe2000fffe0ff */
[----:B------:R-:W-:Y:S01]  /*3f30*/  SHF.L.U32 R3, R8, 0x1f, RZ ;  /* 0x0000001f08037819 */ /* 0x000fe200000006ff */
[----:B------:R-:W-:-:S03]  /*3f40*/  UMOV UR5, 0x40 ;  /* 0x0000004000057882 */ /* 0x000fc60000000000 */
[----:B------:R-:W-:Y:S01]  /*3f50*/  UVIRTCOUNT.DEALLOC.SMPOOL 0x80 ;  /* 0x000000800000784c */ /* 0x000fe20000000000 */
[----:B----4-:R-:W-:Y:S02]  /*3f60*/  ULEA UR4, UR4, UR5, 0x18 ;  /* 0x0000000504047291 */ /* 0x010fe4000f8ec0ff */
[----:B------:R-:W-:-:S07]  /*3f70*/  ULEA UR5, UR14, UR6, 0x3 ;  /* 0x000000060e057291 */ /* 0x000fce000f8e18ff */
[----:B------:R1:W-:Y:S02]  /*3f80*/  @P0 STS.U8 [UR4+0x1c], R0 ;  /* 0x00001c00ff000988 */ /* 0x0003e40008000004 */
[----:B------:R-:W4:Y:S02]  /*3f90*/  SYNCS.PHASECHK.TRANS64.TRYWAIT P0, [UR5], R3 ;  /* 0x00000003ff0075a7 */ /* 0x000f240008001105 */
[----:B-1--4-:R-:W-:Y:S05]  /*3fa0*/  @!P0 BRA `(.L_x_68) ;  /* 0x0000003c00708947 */ /* 0x012fea0003800000 */
.L_x_147:
[----:B------:R-:W-:-:S04]  /*3fb0*/  UIADD3 UR7, UPT, UPT, UR14, 0x1, URZ ;  /* 0x000000010e077890 */ /* 0x000fc8000fffe0ff */
[----:B------:R-:W-:-:S04]  /*3fc0*/  UISETP.NE.AND UP0, UPT, UR7, 0x2, UPT ;  /* 0x000000020700788c */ /* 0x000fc8000bf05270 */
[----:B------:R-:W-:Y:S02]  /*3fd0*/  USEL UR5, URZ, 0x1, UP0 ;  /* 0x00000001ff057887 */ /* 0x000fe40008000000 */
[----:B------:R-:W-:-:S04]  /*3fe0*/  USEL UR7, UR7, URZ, UP0 ;  /* 0x000000ff07077287 */ /* 0x000fc80008000000 */
[----:B------:R-:W-:Y:S01]  /*3ff0*/  ULEA UR7, UR7, UR6, 0x3 ;  /* 0x0000000607077291 */ /* 0x000fe2000f8e18ff */
[----:B-1----:R-:W-:-:S04]  /*4000*/  LOP3.LUT R3, R8, UR5, RZ, 0x3c, !PT ;  /* 0x0000000508037c12 */ /* 0x002fc8000f8e3cff */
[----:B------:R-:W-:-:S04]  /*4010*/  SHF.L.U32 R3, R3, 0x1f, RZ ;  /* 0x0000001f03037819 */ /* 0x000fc800000006ff */
[----:B------:R-:W1:Y:S02]  /*4020*/  SYNCS.PHASECHK.TRANS64.TRYWAIT P0, [UR7], R3 ;  /* 0x00000003ff0075a7 */ /* 0x000e640008001107 */
[----:B-1----:R-:W-:Y:S05]  /*4030*/  @!P0 BRA `(.L_x_69) ;  /* 0x0000003c00648947 */ /* 0x002fea0003800000 */
.L_x_149:
[----:B------:R-:W-:Y:S01]  /*4040*/  NOP ;  /* 0x0000000000007918 */ /* 0x000fe20000000000 */
[----:B-1----:R-:W1:Y:S01]  /*4050*/  LDS R0, [UR4+0x14] ;  /* 0x00001404ff007984 */ /* 0x002e620008000800 */
[----:B------:R-:W-:Y:S01]  /*4060*/  LOP3.LUT R2, R9, 0xffff, RZ, 0xc0, !PT ;  /* 0x0000ffff09027812 */ /* 0x000fe200078ec0ff */
[----:B------:R-:W-:Y:S02]  /*4070*/  IMAD.MOV.U32 R3, RZ, RZ, 0xffff ;  /* 0x0000ffffff037424 */ /* 0x000fe400078e00ff */
[----:B------:R-:W-:Y:S01]  /*4080*/  IMAD.MOV.U32 R5, RZ, RZ, 0x1 ;  /* 0x00000001ff057424 */ /* 0x000fe200078e00ff */
[----:B------:R-:W-:-:S04]  /*4090*/  SHF.R.U32.HI R2, RZ, 0x5, R2 ;  /* 0x00000005ff027819 */ /* 0x000fc80000011602 */
[-C--:B------:R-:W-:Y:S02]  /*40a0*/  SHF.L.U32 R3, R3, R2.reuse, RZ ;  /* 0x0000000203037219 */ /* 0x080fe400000006ff */
[----:B------:R-:W-:Y:S02]  /*40b0*/  SHF.L.U32 R5, R5, R2, RZ ;  /* 0x0000000205057219 */ /* 0x000fe400000006ff */
[----:B-1----:R-:W-:-:S04]  /*40c0*/  LOP3.LUT R0, R0, R3, RZ, 0xc0, !PT ;  /* 0x0000000300007212 */ /* 0x002fc800078ec0ff */
[----:B------:R-:W-:-:S13]  /*40d0*/  ISETP.NE.AND P0, PT, R0, R3, PT ;  /* 0x000000030000720c */ /* 0x000fda0003f05270 */
[----:B------:R-:W-:Y:S05]  /*40e0*/  @P0 BRA `(.L_x_70) ;  /* 0x00000000005c0947 */ /* 0x000fea0003800000 */
[----:B------:R-:W1:Y:S02]  /*40f0*/  LDS R0, [UR4+0x18] ;  /* 0x00001804ff007984 */ /* 0x000e640008000800 */
[----:B-1----:R-:W-:-:S04]  /*4100*/  LOP3.LUT R0, R0, R5, RZ, 0xc0, !PT ;  /* 0x0000000500007212 */ /* 0x002fc800078ec0ff */
[----:B------:R-:W-:-:S13]  /*4110*/  ISETP.NE.AND P0, PT, R0, R5, PT ;  /* 0x000000050000720c */ /* 0x000fda0003f05270 */
[----:B------:R-:W-:Y:S05]  /*4120*/  @P0 BRA `(.L_x_71) ;  /* 0x0000000000400947 */ /* 0x000fea0003800000 */
[----:B--2---:R-:W-:Y:S01]  /*4130*/  R2UR UR8, R3 ;  /* 0x00000000030872ca */ /* 0x004fe200000e0000 */
[----:B------:R-:W1:Y:S01]  /*4140*/  S2R R2, SR_LANEID ;  /* 0x0000000000027919 */ /* 0x000e620000000000 */
[----:B------:R-:W-:Y:S01]  /*4150*/  LOP3.LUT R5, RZ, R5, RZ, 0x33, !PT ;  /* 0x00000005ff057212 */ /* 0x000fe200078e33ff */
[----:B------:R-:W-:Y:S02]  /*4160*/  VOTEU.ANY UR7, UPT, PT ;  /* 0x0000000000077886 */ /* 0x000fe400038e0100 */
[----:B------:R-:W-:Y:S01]  /*4170*/  UFLO.U32 UR7, UR7 ;  /* 0x00000007000772bd */ /* 0x000fe200080e0000 */
[----:B------:R-:W2:Y:S07]  /*4180*/  REDUX UR5, R5 ;  /* 0x00000000050573c4 */ /* 0x000eae0000000000 */
[----:B------:R-:W-:-:S06]  /*4190*/  ULOP3.LUT UR8, URZ, UR8, URZ, 0x33, !UPT ;  /* 0x00000008ff087292 */ /* 0x000fcc000f8e33ff */
[----:B------:R-:W-:-:S04]  /*41a0*/  IMAD.U32 R0, RZ, RZ, UR8 ;  /* 0x00000008ff007e24 */ /* 0x000fc8000f8e00ff */
[----:B------:R-:W4:Y:S02]  /*41b0*/  REDUX UR6, R0 ;  /* 0x00000000000673c4 */ /* 0x000f240000000000 */
[----:B------:R1:W-:Y:S02]  /*41c0*/  UTCATOMSWS.AND URZ, UR8 ;  /* 0x0000000800ff79e3 */ /* 0x0003e40008000000 */
[----:B-1----:R-:W-:Y:S01]  /*41d0*/  ISETP.EQ.U32.AND P0, PT, R2, UR7, PT ;  /* 0x0000000702007c0c */ /* 0x002fe2000bf02070 */
[----:B--2---:R-:W-:Y:S02]  /*41e0*/  IMAD.U32 R2, RZ, RZ, UR5 ;  /* 0x00000005ff027e24 */ /* 0x004fe4000f8e00ff */
[----:B----4-:R-:W-:-:S10]  /*41f0*/  IMAD.U32 R3, RZ, RZ, UR6 ;  /* 0x00000006ff037e24 */ /* 0x010fd4000f8e00ff */
[----:B------:R1:W-:Y:S04]  /*4200*/  @P0 ATOMS.AND RZ, [UR4+0x14], R3 ;  /* 0x00001403ffff098c */ /* 0x0003e8000a800004 */
[----:B------:R1:W-:Y:S01]  /*4210*/  @P0 ATOMS.AND RZ, [UR4+0x18], R2 ;  /* 0x00001802ffff098c */ /* 0x0003e2000a800004 */
[----:B------:R-:W-:Y:S05]  /*4220*/  BRA `(.L_x_72) ;  /* 0x0000000000147947 */ /* 0x000fea0003800000 */
.L_x_71:
[----:B------:R-:W-:Y:S02]  /*4230*/  MOV R2, 0x4250 ;  /* 0x0000425000027802 */ /* 0x000fe40000000f00 */
[----:B--23-5:R-:W-:Y:S05]  /*4240*/  CALL.REL.NOINC `($__internal_0_$__cuda_sm10x_tcgen05_guardrail_trap_col_being_dealloced_not_returned_by_alloc) ;  /* 0x0000003c00847944 */ /* 0x02cfea0003c00000 */
[----:B------:R-:W-:Y:S05]  /*4250*/  BRA `(.L_x_72) ;  /* 0x0000000000087947 */ /* 0x000fea0003800000 */
.L_x_70:
[----:B------:R-:W-:Y:S02]  /*4260*/  MOV R2, 0x4280 ;  /* 0x0000428000027802 */ /* 0x000fe40000000f00 */
[----:B--23-5:R-:W-:Y:S05]  /*4270*/  CALL.REL.NOINC `($__internal_2_$__cuda_sm10x_tcgen05_guardrail_trap_unallocated_columns_being_dealloced) ;  /* 0x0000003c00907944 */ /* 0x02cfea0003c00000 */
.L_x_72:
[----:B------:R-:W-:Y:S01]  /*4280*/  NOP ;  /* 0x0000000000007918 */ /* 0x000fe20000000000 */
[----:B------:R-:W-:Y:S05]  /*4290*/  EXIT ;  /* 0x000000000000794d */ /* 0x000fea0003800000 */
.L_x_56:
[----:B------:R-:W-:-:S09]  /*42a0*/  UISETP.NE.OR UP1, UPT, UR6, 0x3, !UP1 ;  /* 0x000000030600788c */ /* 0x000fd2000cf25670 */
[----:B------:R-:W-:Y:S05]  /*42b0*/  BRA.U UP1, `(.L_x_73) ;  /* 0x0000000901e07547 */ /* 0x000fea000b800000 */
[----:B------:R-:W1:Y:S01]  /*42c0*/  LDC.64 R8, c[0x0][0x888] ;  /* 0x00022200ff087b82 */ /* 0x000e620000000a00 */
[----:B------:R-:W-:Y:S01]  /*42d0*/  UMOV UR14, 0x400 ;  /* 0x00000400000e7882 */ /* 0x000fe20000000000 */
[----:B------:R-:W-:Y:S01]  /*42e0*/  IMAD.MOV.U32 R31, RZ, RZ, 0x1 ;  /* 0x00000001ff1f7424 */ /* 0x000fe200078e00ff */
[----:B------:R-:W-:Y:S01]  /*42f0*/  ULEA UR14, UR48, UR14, 0x18 ;  /* 0x0000000e300e7291 */ /* 0x000fe2000f8ec0ff */
[----:B------:R-:W-:Y:S01]  /*4300*/  IMAD.MOV.U32 R30, RZ, RZ, RZ ;  /* 0x000000ffff1e7224 */ /* 0x000fe200078e00ff */
[----:B------:R-:W-:Y:S01]  /*4310*/  UPLOP3.LUT UP0, UPT, UPT, UPT, UPT, 0x40, 0x4 ;  /* 0x000000000004789c */ /* 0x000fe20003f0e870 */
[----:B------:R-:W-:Y:S01]  /*4320*/  IMAD.MOV.U32 R28, RZ, RZ, 0x2000 ;  /* 0x00002000ff1c7424 */ /* 0x000fe200078e00ff */
[----:B------:R-:W-:Y:S01]  /*4330*/  UIADD3 UR4, UPT, UPT, UR14, 0x110, URZ ;  /* 0x000001100e047890 */ /* 0x000fe2000fffe0ff */
[----:B------:R-:W2:Y:S01]  /*4340*/  LDC R0, c[0x0][0xb30] ;  /* 0x0002cc00ff007b82 */ /* 0x000ea20000000800 */
[----:B------:R-:W-:Y:S02]  /*4350*/  UIADD3 UR16, UPT, UPT, UR14, 0x138, URZ ;  /* 0x000001380e107890 */ /* 0x000fe4000fffe0ff */
[----:B------:R-:W-:-:S02]  /*4360*/  UPRMT UR48, UR48, 0x654, UR4 ;  /* 0x0000065430307896 */ /* 0x000fc40008000004 */
[----:B------:R-:W-:-:S03]  /*4370*/  UPRMT UR16, URZ, 0x654, UR16 ;  /* 0x00000654ff107896 */ /* 0x000fc60008000010 */
[----:B------:R-:W4:Y:S08]  /*4380*/  LDC R23, c[0x0][0x370] ;  /* 0x0000dc00ff177b82 */ /* 0x000f300000000800 */
[----:B------:R-:W3:Y:S01]  /*4390*/  LDC R2, c[0x0][0xb0c] ;  /* 0x0002c300ff027b82 */ /* 0x000ee20000000800 */
[----:B-1----:R-:W-:-:S04]  /*43a0*/  ISETP.NE.U32.AND P0, PT, R8, RZ, PT ;  /* 0x000000ff0800720c */ /* 0x002fc80003f05070 */
[----:B------:R-:W-:-:S03]  /*43b0*/  ISETP.NE.AND.EX P0, PT, R9, RZ, PT, P0 ;  /* 0x000000ff0900720c */ /* 0x000fc60003f05300 */
[----:B------:R-:W1:Y:S01]  /*43c0*/  LDC R18, c[0x0][0xb20] ;  /* 0x0002c800ff127b82 */ /* 0x000e620000000800 */
[----:B--2---:R-:W-:-:S07]  /*43d0*/  ISETP.NE.AND P1, PT, R0, 0x1, PT ;  /* 0x000000010000780c */ /* 0x004fce0003f25270 */
[----:B------:R-:W2:Y:S02]  /*43e0*/  LDC.64 R32, c[0x0][0x348] ;  /* 0x0000d200ff207b82 */ /* 0x000ea40000000a00 */
[----:B------:R-:W-:-:S06]  /*43f0*/  VOTEU.ANY UP2, P0 ;  /* 0x0000000000ff7886 */ /* 0x000fcc0000040100 */
[----:B------:R-:W1:Y:S08]  /*4400*/  LDC.64 R20, c[0x0][0xb10] ;  /* 0x0002c400ff147b82 */ /* 0x000e700000000a00 */
[----:B------:R-:W1:Y:S08]  /*4410*/  LDC.64 R6, c[0x0][0xb18] ;  /* 0x0002c600ff067b82 */ /* 0x000e700000000a00 */
[----:B------:R-:W1:Y:S08]  /*4420*/  LDC.64 R4, c[0x0][0xb28] ;  /* 0x0002ca00ff047b82 */ /* 0x000e700000000a00 */
[----:B------:R-:W1:Y:S08]  /*4430*/  LDC.64 R16, c[0x0][0x890] ;  /* 0x00022400ff107b82 */ /* 0x000e700000000a00 */
[----:B---34-:R-:W1:Y:S02]  /*4440*/  LDC R22, c[0x0][0x374] ;  /* 0x0000dd00ff167b82 */ /* 0x018e640000000800 */
.L_x_81:
[----:B------:R-:W-:Y:S04]  /*4450*/  SHF.L.U32 R3, R30, 0x1f, RZ ;  /* 0x0000001f1e037819 */ /* 0x000fe800000006ff */
[----:B---3--:R-:W3:Y:S02]  /*4460*/  SYNCS.PHASECHK.TRANS64.TRYWAIT P0, [UR14+0x130], R3 ;  /* 0x00013003ff0075a7 */ /* 0x008ee4000800110e */
[----:B---3--:R-:W-:Y:S05]  /*4470*/  @!P0 BRA `(.L_x_74) ;  /* 0x00000038006c8947 */ /* 0x008fea0003800000 */
.L_x_151:
[----:B------:R-:W-:Y:S01]  /*4480*/  ISETP.GE.AND P0, PT, R72, 0x1, PT ;  /* 0x000000014800780c */ /* 0x000fe20003f06270 */
[----:B------:R-:W4:Y:S01]  /*4490*/  LDS.128 R24, [UR14+0x170] ;  /* 0x0001700eff187984 */ /* 0x000f220008000c00 */
[C---:B-1----:R-:W-:Y:S02]  /*44a0*/  ISETP.NE.U32.AND P5, PT, R16.reuse, RZ, PT ;  /* 0x000000ff1000720c */ /* 0x042fe40003fa5070 */
[----:B------:R-:W-:Y:S02]  /*44b0*/  ISETP.NE.U32.AND P4, PT, R16, RZ, PT ;  /* 0x000000ff1000720c */ /* 0x000fe40003f85070 */
[C---:B------:R-:W-:Y:S02]  /*44c0*/  ISETP.NE.AND.EX P5, PT, R17.reuse, RZ, PT, P5 ;  /* 0x000000ff1100720c */ /* 0x040fe40003fa5350 */
[----:B------:R-:W-:Y:S01]  /*44d0*/  ISETP.NE.AND.EX P4, PT, R17, RZ, PT, P4 ;  /* 0x000000ff1100720c */ /* 0x000fe20003f85340 */
[----:B------:R-:W-:Y:S01]  /*44e0*/  @!PT LDS RZ, [RZ] ;  /* 0x00000000fffff984 */ /* 0x000fe20000000800 */
[----:B------:R-:W-:Y:S01]  /*44f0*/  @!PT LDS RZ, [RZ] ;  /* 0x00000000fffff984 */ /* 0x000fe20000000800 */
[----:B------:R-:W-:Y:S01]  /*4500*/  @!PT LDS RZ, [RZ] ;  /* 0x00000000fffff984 */ /* 0x000fe20000000800 */
[----:B------:R-:W-:Y:S01]  /*4510*/  @!PT LDS RZ, [RZ] ;  /* 0x00000000fffff984 */ /* 0x000fe20000000800 */
[----:B------:R1:W-:Y:S06]  /*4520*/  MEMBAR.ALL.CTA ;  /* 0x0000000000007992 */ /* 0x0003ec0000008000 */
[----:B-1----:R-:W1:Y:S01]  /*4530*/  FENCE.VIEW.ASYNC.S ;  /* 0x00000000000073c6 */ /* 0x002e620000000000 */
[----:B------:R-:W-:Y:S01]  /*4540*/  SHF.L.U32 R29, R31, 0x1f, RZ ;  /* 0x0000001f1f1d7819 */ /* 0x000fe200000006ff */
[----:B-1----:R-:W-:Y:S01]  /*4550*/  SYNCS.ARRIVE.TRANS64.RED.A1T0 RZ, [UR16], RZ ;  /* 0x000000ffffff79a7 */ /* 0x002fe20008100410 */
[----:B----4-:R-:W-:Y:S11]  /*4560*/  LOP3.LUT P3, RZ, R26, 0x1, RZ, 0xc0, !PT ;  /* 0x000000011aff7812 */ /* 0x010ff6000786c0ff */
[----:B------:R-:W-:Y:S02]  /*4570*/  @!UPT UIADD3 URZ, UPT, UPT, URZ, URZ, URZ ;  /* 0x000000fffffff290 */ /* 0x000fe4000fffe0ff */
[----:B------:R-:W-:Y:S02]  /*4580*/  @P3 MOV R13, R24 ;  /* 0x00000018000d3202 */ /* 0x000fe40000000f00 */
[----:B------:R-:W-:Y:S01]  /*4590*/  @P3 LOP3.LUT R8, R25, 0xffff, RZ, 0xc0, !PT ;  /* 0x0000ffff19083812 */ /* 0x000fe200078ec0ff */
[----:B------:R-:W-:Y:S06]  /*45a0*/  @!P0 BRA `(.L_x_75) ;  /* 0x0000000000a48947 */ /* 0x000fec0003800000 */
[----:B------:R-:W-:Y:S01]  /*45b0*/  IMAD.HI.U32 R35, R22, R7, RZ ;  /* 0x0000000716237227 */ /* 0x000fe200078e00ff */
[----:B------:R-:W-:Y:S02]  /*45c0*/  ISETP.NE.AND P0, PT, R6, 0x1, PT ;  /* 0x000000010600780c */ /* 0x000fe40003f05270 */
[----:B------:R-:W-:Y:S01]  /*45d0*/  ISETP.NE.AND P2, PT, R72, 0x1, PT ;  /* 0x000000014800780c */ /* 0x000fe20003f45270 */
[----:B------:R-:W-:Y:S01]  /*45e0*/  IMAD.HI.U32 R34, R23, R20, RZ ;  /* 0x0000001417227227 */ /* 0x000fe200078e00ff */
[----:B------:R-:W-:Y:S02]  /*45f0*/  SHF.R.U32.HI R35, RZ, R18, R35 ;  /* 0x00000012ff237219 */ /* 0x000fe40000011623 */
[----:B------:R-:W-:Y:S01]  /*4600*/  ISETP.NE.AND P6, PT, R2, 0x1, PT ;  /* 0x000000010200780c */ /* 0x000fe20003fc5270 */
[----:B------:R-:W-:Y:S01]  /*4610*/  IMAD.HI.U32 R36, R13, R20, RZ ;  /* 0x000000140d247227 */ /* 0x000fe200078e00ff */
[----:B------:R-:W-:Y:S02]  /*4620*/  SHF.R.U32.HI R34, RZ, R21, R34 ;  /* 0x00000015ff227219 */ /* 0x000fe40000011622 */
[----:B---3--:R-:W-:Y:S01]  /*4630*/  SEL R3, R22, R35, !P0 ;  /* 0x0000002316037207 */ /* 0x008fe20004000000 */
[C---:B------:R-:W-:Y:S01]  /*4640*/  IMAD.HI.U32 R35, R8.reuse, R7, RZ ;  /* 0x0000000708237227 */ /* 0x040fe200078e00ff */
[----:B------:R-:W-:Y:S02]  /*4650*/  SEL R11, R23, R34, !P6 ;  /* 0x00000022170b7207 */ /* 0x000fe40007000000 */
[----:B------:R-:W-:Y:S01]  /*4660*/  SHF.R.U32.HI R36, RZ, R21, R36 ;  /* 0x00000015ff247219 */ /* 0x000fe20000011624 */
[----:B------:R-:W-:Y:S01]  /*4670*/  IMAD.HI.U32 R38, R3, R4, RZ ;  /* 0x0000000403267227 */ /* 0x000fe200078e00ff */
[----:B------:R-:W-:Y:S03]  /*4680*/  SHF.R.U32.HI R35, RZ, R18, R35 ;  /* 0x00000012ff237219 */ /* 0x000fe60000011623 */
[----:B------:R-:W-:Y:S01]  /*4690*/  IMAD.HI.U32 R34, R11, R4, RZ ;  /* 0x000000040b227227 */ /* 0x000fe200078e00ff */
[----:B------:R-:W-:Y:S02]  /*46a0*/  @P2 SHF.R.U32.HI R3, RZ, R5, R38 ;  /* 0x00000005ff032219 */ /* 0x000fe40000011626 */
[----:B------:R-:W-:Y:S02]  /*46b0*/  SEL R9, R8, R35, !P0 ;  /* 0x0000002308097207 */ /* 0x000fe40004000000 */
[----:B------:R-:W-:Y:S01]  /*46c0*/  @P2 SHF.R.U32.HI R11, RZ, R5, R34 ;  /* 0x00000005ff0b2219 */ /* 0x000fe20000011622 */
[C---:B------:R-:W-:Y:S01]  /*46d0*/  IMAD R10, R72.reuse, R3, RZ ;  /* 0x00000003480a7224 */ /* 0x040fe200078e02ff */
[----:B------:R-:W-:Y:S01]  /*46e0*/  SEL R3, R13, R36, !P6 ;  /* 0x000000240d037207 */ /* 0x000fe20007000000 */
[C---:B------:R-:W-:Y:S03]  /*46f0*/  IMAD.HI.U32 R14, R9.reuse, R4, RZ ;  /* 0x00000004090e7227 */ /* 0x040fe600078e00ff */
[----:B------:R-:W-:Y:S01]  /*4700*/  ISETP.GE.AND P0, PT, R9, R10, PT ;  /* 0x0000000a0900720c */ /* 0x000fe20003f06270 */
[C---:B------:R-:W-:Y:S01]  /*4710*/  IMAD R12, R72.reuse, R11, RZ ;  /* 0x0000000b480c7224 */ /* 0x040fe200078e02ff */
[-C--:B------:R-:W-:Y:S04]  /*4720*/  SHF.R.U32.HI R14, RZ, R5.reuse, R14 ;  /* 0x00000005ff0e7219 */ /* 0x080fe8000001160e */
[----:B------:R-:W-:Y:S02]  /*4730*/  ISETP.GE.OR P0, PT, R3, R12, P0 ;  /* 0x0000000c0300720c */ /* 0x000fe40000706670 */
[----:B------:R-:W-:Y:S05]  /*4740*/  SEL R15, R9, R14, !P2 ;  /* 0x0000000e090f7207 */ /* 0x000fea0005000000 */
[----:B------:R-:W-:Y:S04]  /*4750*/  IMAD.MOV R14, RZ, RZ, -R15 ;  /* 0x000000ffff0e7224 */ /* 0x000fe800078e0a0f */
[----:B------:R-:W-:Y:S02]  /*4760*/  IMAD R14, R72, R14, R9 ;  /* 0x0000000e480e7224 */ /* 0x000fe400078e0209 */
[C---:B------:R-:W-:Y:S05]  /*4770*/  @!P0 IMAD.HI.U32 R10, R3.reuse, R4, RZ ;  /* 0x00000004030a8227 */ /* 0x040fea00078e00ff */
[----:B------:R-:W-:Y:S04]  /*4780*/  @!P0 SHF.R.U32.HI R10, RZ, R5, R10 ;  /* 0x00000005ff0a8219 */ /* 0x000fe8000001160a */
[----:B------:R-:W-:Y:S01]  /*4790*/  @!P0 SEL R0, R3, R10, !P2 ;  /* 0x0000000a03008207 */ /* 0x000fe20005000000 */
[----:B------:R-:W-:Y:S03]  /*47a0*/  IMAD.MOV R10, RZ, RZ, -R3 ;  /* 0x000000ffff0a7224 */ /* 0x000fe600078e0a03 */
[----:B------:R-:W-:Y:S01]  /*47b0*/  @!P0 IADD3 R15, PT, PT, R15, -R0, RZ ;  /* 0x800000000f0f8210 */ /* 0x000fe20007ffe0ff */
[----:B------:R-:W-:Y:S01]  /*47c0*/  @!P0 IMAD R0, R11, R14, R0 ;  /* 0x0000000e0b008224 */ /* 0x000fe200078e0200 */
[----:B------:R-:W-:Y:S01]  /*47d0*/  IADD3 R11, PT, PT, -R9, RZ, RZ ;  /* 0x000000ff090b7210 */ /* 0x000fe20007ffe1ff */
[----:B------:R-:W-:Y:S02]  /*47e0*/  IMAD R13, R2, R10, R13 ;  /* 0x0000000a020d7224 */ /* 0x000fe400078e020d */
[----:B------:R-:W-:Y:S02]  /*47f0*/  @!P0 IMAD R9, R15, R72, R3 ;  /* 0x000000480f098224 */ /* 0x000fe400078e0203 */
[----:B------:R-:W-:Y:S02]  /*4800*/  @!P0 IMAD.MOV.U32 R3, RZ, RZ, R0 ;  /* 0x000000ffff038224 */ /* 0x000fe400078e0000 */
[----:B------:R-:W-:Y:S02]  /*4810*/  IMAD R8, R6, R11, R8 ;  /* 0x0000000b06087224 */ /* 0x000fe400078e0208 */
[----:B------:R-:W-:Y:S02]  /*4820*/  IMAD R13, R3, R2, R13 ;  /* 0x00000002030d7224 */ /* 0x000fe400078e020d */
[----:B------:R-:W-:Y:S02]  /*4830*/  IMAD R8, R9, R6, R8 ;  /* 0x0000000609087224 */ /* 0x000fe400078e0208 */
.L_x_75:
[----:B------:R-:W-:Y:S05]  /*4840*/  BRA.U UP0, `(.L_x_76) ;  /* 0x0000000100107547 */ /* 0x000fea000b800000 */
[----:B---3--:R-:W-:Y:S04]  /*4850*/  MOV R0, UR15 ;  /* 0x0000000f00007c02 */ /* 0x008fe80008000f00 */
[----:B------:R-:W-:Y:S04]  /*4860*/  SHF.L.U32 R3, R0, 0x1f, RZ ;  /* 0x0000001f00037819 */ /* 0x000fe800000006ff */
[----:B------:R-:W1:Y:S02]  /*4870*/  SYNCS.PHASECHK.TRANS64.TRYWAIT P0, [UR14+0x128], R3 ;  /* 0x00012803ff0075a7 */ /* 0x000e64000800110e */
[----:B-1----:R-:W-:Y:S05]  /*4880*/  @!P0 BRA `(.L_x_77) ;  /* 0x0000003400808947 */ /* 0x002fea0003800000 */
.L_x_76:
[----:B------:R-:W-:Y:S05]  /*4890*/  @!P5 BRA `(.L_x_78) ;  /* 0x00000000002cd947 */ /* 0x000fea0003800000 */
[----:B------:R-:W-:Y:S01]  /*48a0*/  UPLOP3.LUT UP3, UPT, UPT, UPT, UP2, 0x80, 0x8 ;  /* 0x000000000008789c */ /* 0x000fe20003f6f020 */
[----:B------:R-:W-:Y:S05]  /*48b0*/  HFMA2 R162, -RZ, RZ, 0, 5.9604644775390625e-08 ;  /* 0x00000001ffa27431 */ /* 0x000fea00000001ff */
[----:B------:R-:W-:Y:S11]  /*48c0*/  PLOP3.LUT P0, PT, PT, PT, UP3, 0x80, 0x8 ;  /* 0x000000000008781c */ /* 0x000ff60003f0f038 */
[----:B------:R-:W-:Y:S02]  /*48d0*/  @!UPT UIADD3 URZ, UPT, UPT, URZ, URZ, URZ ;  /* 0x000000fffffff290 */ /* 0x000fe4000fffe0ff */
[----:B------:R-:W4:Y:S01]  /*48e0*/  @P0 LDC.64 R10, c[0x0][0x888] ;  /* 0x00022200ff0a0b82 */ /* 0x000f220000000a00 */
[----:B-1-3--:R-:W-:Y:S04]  /*48f0*/  @P0 IMAD R0, R19, R16, RZ ;  /* 0x0000001013000224 */ /* 0x00afe800078e02ff */
[----:B----4-:R-:W-:Y:S01]  /*4900*/  @P0 IMAD.WIDE R10, R0, 0x4, R10 ;  /* 0x00000004000a0825 */ /* 0x010fe200078e020a */
[----:B------:R-:W-:Y:S04]  /*4910*/  MOV R0, 0x1 ;  /* 0x0000000100007802 */ /* 0x000fe80000000f00 */
[----:B-----5:R4:W5:Y:S01]  /*4920*/  @P0 LDG.E R81, desc[UR44][R10.64] ;  /* 0x0000002c0a510981 */ /* 0x020962000c1e1900 */
[----:B------:R-:W-:Y:S01]  /*4930*/  @!P0 PRMT R162, R0, 0x7610, R162 ;  /* 0x0000761000a28816 */ /* 0x000fe200000000a2 */
[----:B----4-:R-:W1:Y:S06]  /*4940*/  @!P0 LDC R81, c[0x0][0x880] ;  /* 0x00022000ff518b82 */ /* 0x010e6c0000000800 */
.L_x_78:
[----:B-1---5:R-:W-:Y:S01]  /*4950*/  @!P4 FSETP.EQ.AND P5, PT, R81, RZ, PT ;  /* 0x000000ff5100c20b */ /* 0x022fe20003fa2000 */
[----:B------:R-:W-:Y:S01]  /*4960*/  @!UPT UIADD3 URZ, UPT, UPT, URZ, URZ, URZ ;  /* 0x000000fffffff290 */ /* 0x000fe2000fffe0ff */
[----:B------:R-:W-:Y:S11]  /*4970*/  @!P4 BRA `(.L_x_79) ;  /* 0x000000000014c947 */ /* 0x000ff60003800000 */
[----:B------:R-:W-:Y:S02]  /*4980*/  LOP3.LUT P0, RZ, R162, 0xff, RZ, 0xc0, !PT ;  /* 0x000000ffa2ff7812 */ /* 0x000fe4000780c0ff */
[----:B------:R-:W-:Y:S04]  /*4990*/  PLOP3.LUT P5, PT, PT, PT, UP3, 0x80, 0x8 ;  /* 0x000000000008781c */ /* 0x000fe80003faf038 */
[----:B------:R-:W-:Y:S07]  /*49a0*/  PLOP3.LUT P5, PT, P5, PT, PT, 0x8, 0x80 ;  /* 0x000000000080781c */ /* 0x000fee0002fae170 */
[----:B------:R-:W-:Y:S11]  /*49b0*/  @P0 FSETP.EQ.AND P5, PT, R81, RZ, PT ;  /* 0x000000ff5100020b */ /* 0x000ff60003fa2000 */
[----:B------:R-:W-:Y:S02]  /*49c0*/  @!UPT UIADD3 URZ, UPT, UPT, URZ, URZ, URZ ;  /* 0x000000fffffff290 */ /* 0x000fe4000fffe0ff */
.L_x_79:
[----:B------:R-:W1:Y:S01]  /*49d0*/  SYNCS.PHASECHK.TRANS64.TRYWAIT P4, [UR14+0x118], R29 ;  /* 0x0001181dff0075a7 */ /* 0x000e62000808110e */
[----:B------:R-:W-:Y:S01]  /*49e0*/  @P3 SHF.R.U32.HI R19, RZ, 0x10, R25 ;  /* 0x00000010ff133819 */ /* 0x000fe20000011619 */
[----:B------:R-:W4:Y:S08]  /*49f0*/  LDC.64 R14, c[0x0][0xb10] ;  /* 0x0002c400ff0e7b82 */ /* 0x000f300000000a00 */
[----:B------:R-:W5:Y:S08]  /*4a00*/  LDC.64 R10, c[0x0][0xb18] ;  /* 0x0002c600ff0a7b82 */ /* 0x000f700000000a00 */
[----:B---3--:R-:W3:Y:S08]  /*4a10*/  @!P1 LDC R0, c[0x0][0xb20] ;  /* 0x0002c800ff009b82 */ /* 0x008ef00000000800 */
[----:B------:R-:W2:Y:S01]  /*4a20*/  @!P1 LDC R3, c[0x0][0xb0c] ;  /* 0x0002c300ff039b82 */ /* 0x000ea20000000800 */
[----:B----4-:R-:W-:Y:S05]  /*4a30*/  @!P1 IMAD.HI.U32 R14, R13, R14, RZ ;  /* 0x0000000e0d0e9227 */ /* 0x010fea00078e00ff */
[----:B------:R-:W-:Y:S01]  /*4a40*/  @!P1 SHF.R.U32.HI R14, RZ, R15, R14 ;  /* 0x0000000fff0e9219 */ /* 0x000fe2000001160e */
[----:B-----5:R-:W-:Y:S01]  /*4a50*/  @!P1 IMAD.HI.U32 R11, R8, R11, RZ ;  /* 0x0000000b080b9227 */ /* 0x020fe200078e00ff */
[----:B------:R-:W-:Y:S04]  /*4a60*/  @!P1 ISETP.NE.AND P0, PT, R10, 0x1, PT ;  /* 0x000000010a00980c */ /* 0x000fe80003f05270 */
[----:B---3--:R-:W-:Y:S02]  /*4a70*/  @!P1 SHF.R.U32.HI R9, RZ, R0, R11 ;  /* 0x00000000ff099219 */ /* 0x008fe4000001160b */
[----:B--2---:R-:W-:Y:S02]  /*4a80*/  @!P1 ISETP.NE.AND P2, PT, R3, 0x1, PT ;  /* 0x000000010300980c */ /* 0x004fe40003f45270 */
[----:B------:R-:W-:Y:S02]  /*4a90*/  @!P1 SEL R9, R8, R9, !P0 ;  /* 0x0000000908099207 */ /* 0x000fe40004000000 */
[----:B------:R-:W-:Y:S02]  /*4aa0*/  ELECT P0, URZ, PT ;  /* 0x0000000000ff782f */ /* 0x000fe40003800000 */
[----:B------:R-:W-:Y:S05]  /*4ab0*/  @!P1 SEL R14, R13, R14, !P2 ;  /* 0x0000000e0d0e9207 */ /* 0x000fea0005000000 */
[----:B------:R-:W-:Y:S02]  /*4ac0*/  @!P1 IMAD.IADD R0, R9, 0x1, -R14 ;  /* 0x0000000109009824 */ /* 0x000fe400078e0a0e */
[----:B------:R-:W-:Y:S02]  /*4ad0*/  @!P1 IMAD.IADD R9, R14, 0x1, -R9 ;  /* 0x000000010e099824 */ /* 0x000fe400078e0a09 */
[----:B------:R-:W-:Y:S02]  /*4ae0*/  @!P1 IMAD R13, R0, R3, R13 ;  /* 0x00000003000d9224 */ /* 0x000fe400078e020d */
[----:B------:R-:W-:Y:S01]  /*4af0*/  @!P1 IMAD R8, R9, R10, R8 ;  /* 0x0000000a09089224 */ /* 0x000fe200078e0208 */
[----:B-1----:R-:W-:Y:S06]  /*4b00*/  @!P4 BRA `(.L_x_80) ;  /* 0x0000003000f8c947 */ /* 0x002fec0003800000 */
.L_x_154:
[----:B------:R-:W-:Y:S02]  /*4b10*/  PLOP3.LUT P5, PT, P5, P0, PT, 0xf2, 0x2f ;  /* 0x00000000002f781c */ /* 0x000fe40002fa1e72 */
[----:B------:R-:W-:Y:S02]  /*4b20*/  LOP3.LUT R31, R31, 0x1, RZ, 0x3c, !PT ;  /* 0x000000011f1f7812 */ /* 0x000fe400078e3cff */
[----:B------:R-:W-:Y:S09]  /*4b30*/  LOP3.LUT R30, R30, 0x1, RZ, 0x3c, !PT ;  /* 0x000000011e1e7812 */ /* 0x000ff200078e3cff */
[----:B------:R-:W-:Y:S01]  /*4b40*/  VOTEU.ALL UP1, P5 ;  /* 0x0000000000ff7886 */ /* 0x000fe20002820000 */
[----:B------:R-:W-:Y:S01]  /*4b50*/  @!P5 IMAD.SHL.U32 R161, R161, 0x40, RZ ;  /* 0x00000040a1a1d824 */ /* 0x000fe200078e00ff */
[----:B------:R-:W-:Y:S01]  /*4b60*/  @!P5 IADD3 R3, P0, PT, R32, 0x580, RZ ;  /* 0x000005802003d810 */ /* 0x000fe20007f1e0ff */
[----:B------:R-:W-:Y:S02]  /*4b70*/  @!P5 IMAD.SHL.U32 R163, R163, 0x80, RZ ;  /* 0x00000080a3a3d824 */ /* 0x000fe400078e00ff */
[----:B------:R-:W2:Y:S01]  /*4b80*/  @!UP1 LDCU.128 UR4, c[0x0][0x980] ;  /* 0x00013000ff0497ac */ /* 0x000ea20008000c00 */
[----:B------:R-:W-:Y:S01]  /*4b90*/  @!P5 R2UR UR10, R161 ;  /* 0x00000000a10ad2ca */ /* 0x000fe200000e0000 */
[----:B-1----:R-:W-:Y:S01]  /*4ba0*/  @!P5 IMAD.X R0, RZ, RZ, R33, P0 ;  /* 0x000000ffff00d224 */ /* 0x002fe200000e0621 */
[----:B------:R-:W-:Y:S01]  /*4bb0*/  @!P5 R2UR UR11, R163 ;  /* 0x00000000a30bd2ca */ /* 0x000fe200000e0000 */
[----:B------:R-:W-:Y:S02]  /*4bc0*/  IMAD.IADD R161, R8, 0x1, R143 ;  /* 0x0000000108a17824 */ /* 0x000fe400078e028f */
[----:B------:R-:W-:Y:S01]  /*4bd0*/  IMAD.IADD R163, R13, 0x1, R160 ;  /* 0x000000010da37824 */ /* 0x000fe200078e02a0 */
[----:B------:R-:W1:Y:S09]  /*4be0*/  @!UP1 LDCU.64 UR8, c[0x0][0x990] ;  /* 0x00013200ff0897ac */ /* 0x000e720008000a00 */
[----:B--2---:R-:W-:Y:S02]  /*4bf0*/  UIMAD.WIDE.U32 UR12, UR11, UR5, URZ ;  /* 0x000000050b0c72a5 */ /* 0x004fe4000f8e00ff */
[----:B------:R-:W-:Y:S05]  /*4c00*/  @!UP1 UISETP.NE.AND UP0, UPT, UR4, 0x1, UPT ;  /* 0x000000010400988c */ /* 0x000fea000bf05270 */
[----:B------:R-:W-:Y:S02]  /*4c10*/  @!UP1 UMOV UR5, UR13 ;  /* 0x0000000d00059c82 */ /* 0x000fe40008000000 */
[----:B------:R-:W-:Y:S01]  /*4c20*/  @!UP1 USHF.R.U32.HI UR5, URZ, UR6, UR5 ;  /* 0x00000006ff059299 */ /* 0x000fe20008011605 */
[----:B------:R-:W-:Y:S03]  /*4c30*/  @!P5 R2UR UR6, R3 ;  /* 0x000000000306d2ca */ /* 0x000fe600000e0000 */
[----:B------:R-:W-:Y:S02]  /*4c40*/  @!UP1 USEL UR12, UR11, UR5, !UP0 ;  /* 0x000000050b0c9287 */ /* 0x000fe4000c000000 */
[----:B------:R-:W-:Y:S01]  /*4c50*/  @!UP1 UISETP.NE.AND UP0, UPT, UR7, 0x1, UPT ;  /* 0x000000010700988c */ /* 0x000fe2000bf05270 */
[----:B------:R-:W-:Y:S01]  /*4c60*/  @!P5 R2UR UR5, R0 ;  /* 0x000000000005d2ca */ /* 0x000fe200000e0000 */
[----:B-1----:R-:W-:Y:S02]  /*4c70*/  UIMAD.WIDE.U32 UR18, UR12, UR8, URZ ;  /* 0x000000080c1272a5 */ /* 0x002fe4000f8e00ff */
[----:B------:R-:W-:Y:S04]  /*4c80*/  @!UP1 UIADD3 UR8, UPT, UPT, UR14, 0x200, URZ ;  /* 0x000002000e089890 */ /* 0x000fe8000fffe0ff */
[----:B------:R-:W-:Y:S01]  /*4c90*/  IMAD.U32 R10, RZ, RZ, UR6 ;  /* 0x00000006ff0a7e24 */ /* 0x000fe2000f8e00ff */
[----:B------:R-:W-:Y:S01]  /*4ca0*/  @!UP1 UMOV UR13, UR19 ;  /* 0x00000013000d9c82 */ /* 0x000fe20008000000 */
[----:B------:R-:W-:Y:S02]  /*4cb0*/  @!UP1 UIADD3 UR6, UPT, UPT, -UR12, URZ, URZ ;  /* 0x000000ff0c069290 */ /* 0x000fe4000fffe1ff */
[----:B------:R-:W-:Y:S01]  /*4cc0*/  @!UP1 USHF.R.U32.HI UR9, URZ, UR9, UR13 ;  /* 0x00000009ff099299 */ /* 0x000fe2000801160d */
[----:B------:R-:W-:Y:S01]  /*4cd0*/  @!P5 R2UR UR18, R10 ;  /* 0x000000000a12d2ca */ /* 0x000fe200000e0000 */
[----:B------:R-:W-:Y:S01]  /*4ce0*/  IMAD.U32 R11, RZ, RZ, UR5 ;  /* 0x00000005ff0b7e24 */ /* 0x000fe2000f8e00ff */
[----:B------:R-:W-:Y:S02]  /*4cf0*/  @!UP1 UIMAD UR11, UR4, UR6, UR11 ;  /* 0x00000006040b92a4 */ /* 0x000fe4000f8e020b */
[----:B------:R-:W-:Y:S02]  /*4d00*/  @!UP1 USEL UR13, UR12, UR9, !UP0 ;  /* 0x000000090c0d9287 */ /* 0x000fe4000c000000 */
[----:B------:R-:W-:Y:S01]  /*4d10*/  @!P5 R2UR UR19, R11 ;  /* 0x000000000b13d2ca */ /* 0x000fe200000e0000 */
[----:B------:R-:W-:Y:S02]  /*4d20*/  @!UP1 UIADD3 UR9, UPT, UPT, UR14, 0x110, URZ ;  /* 0x000001100e099890 */ /* 0x000fe4000fffe0ff */
[----:B------:R-:W-:Y:S01]  /*4d30*/  @!UP1 UIADD3 UR5, UPT, UPT, -UR13, URZ, URZ ;  /* 0x000000ff0d059290 */ /* 0x000fe2000fffe1ff */
[----:B------:R-:W-:Y:S03]  /*4d40*/  VOTEU.ALL UP0, P5 ;  /* 0x0000000000ff7886 */ /* 0x000fe60002800000 */
[----:B------:R-:W-:Y:S02]  /*4d50*/  @!UP1 UIMAD UR12, UR7, UR5, UR12 ;  /* 0x00000005070c92a4 */ /* 0x000fe4000f8e020c */
[----:B------:R-:W-:Y:S04]  /*4d60*/  @!UP1 UPRMT UR5, URZ, 0x40, URZ ;  /* 0x00000040ff059896 */ /* 0x000fe800080000ff */
[----:B------:R-:W-:Y:S09]  /*4d70*/  @!UP1 UPRMT UR4, UR5, 0x5410, URZ ;  /* 0x0000541005049896 */ /* 0x000ff200080000ff */
[----:B------:R3:W-:Y:S01]  /*4d80*/  @!UP0 UTMALDG.4D.IM2COL [UR8], [UR18], UR4 ;  /* 0x00000008120083b4 */ /* 0x0007e20008058004 */
[----:B------:R3:W-:Y:S01]  /*4d90*/  @!P5 SYNCS.ARRIVE.TRANS64.RED.A0TR RZ, [UR14+0x110], R28 ;  /* 0x0001101cffffd9a7 */ /* 0x0007e2000830040e */
[----:B------:R-:W-:Y:S01]  /*4da0*/  UPLOP3.LUT UP0, UPT, UPT, UPT, UPT, 0x80, 0x8 ;  /* 0x000000000008789c */ /* 0x000fe20003f0f070 */
[----:B------:R-:W-:Y:S01]  /*4db0*/  SYNCS.ARRIVE.TRANS64.RED.A1T0 RZ, [UR48], RZ ;  /* 0x000000ffffff79a7 */ /* 0x000fe20008100430 */
[----:B------:R-:W-:Y:S09]  /*4dc0*/  @P3 BRA `(.L_x_81) ;  /* 0xfffffff400a03947 */ /* 0x000ff2000383ffff */
[----:B------:R-:W-:Y:S07]  /*4dd0*/  MOV R0, UR14 ;  /* 0x0000000e00007c02 */ /* 0x000fee0008000f00 */
.L_x_82:
[----:B-1----:R-:W-:-:S04]  /*4de0*/  SHF.L.U32 R3, R31, 0x1f, RZ ;  /* 0x0000001f1f037819 */ /* 0x002fc800000006ff */
[----:B------:R1:W2:Y:S03]  /*4df0*/  SYNCS.PHASECHK.TRANS64.TRYWAIT P0, [R0+URZ+0x118], R3 ;  /* 0x00011803000075a7 */ /* 0x0002a600080011ff */
[----:B--2---:R-:W-:Y:S05]  /*4e00*/  @!P0 NANOSLEEP.SYNCS 0x989680 ;  /* 0x009896800000895d */ /* 0x004fea0003900000 */
[----:B------:R-:W2:Y:S02]  /*4e10*/  @!P0 SYNCS.PHASECHK.TRANS64 P0, [R0+URZ+0x118], R3 ;  /* 0x00011803000085a7 */ /* 0x000ea400080010ff */
[----:B--23--:R-:W-:Y:S05]  /*4e20*/  @P0 EXIT ;  /* 0x000000000000094d */ /* 0x00cfea0003800000 */
[----:B------:R-:W-:Y:S05]  /*4e30*/  BRA `(.L_x_82) ;  /* 0xfffffffc00e87947 */ /* 0x000fea000383ffff */
.L_x_73:
[----:B------:R-:W-:-:S06]  /*4e40*/  UISETP.GE.AND UP0, UPT, UR6, 0x4, UPT ;  /* 0x000000040600788c */ /* 0x000fcc000bf06270 */
[----:B------:R-:W-:-:S13]  /*4e50*/  PLOP3.LUT P0, PT, PT, PT, UP0, 0x80, 0x8 ;  /* 0x000000000008781c */ /* 0x000fda0003f0f008 */
[----:B------:R-:W-:Y:S05]  /*4e60*/  @!P0 EXIT ;  /* 0x000000000000894d */ /* 0x000fea0003800000 */
[----:B------:R-:W-:Y:S01]  /*4e70*/  BAR.SYNC.DEFER_BLOCKING 0x6, 0xa0 ;  /* 0x0182800000007b1d */ /* 0x000fe20000010000 */
[C---:B------:R-:W-:Y:S01]  /*4e80*/  IMAD.SHL.U32 R5, R167.reuse, 0x40, RZ ;  /* 0x00000040a7057824 */ /* 0x040fe200078e00ff */
[----:B------:R-:W-:Y:S01]  /*4e90*/  CS2R R168, SRZ ;  /* 0x0000000000a87805 */ /* 0x000fe2000001ff00 */
[C---:B------:R-:W-:Y:S02]  /*4ea0*/  IMAD.SHL.U32 R172, R167.reuse, 0x8, RZ ;  /* 0x00000008a7ac7824 */ /* 0x040fe400078e00ff */
[----:B------:R-:W-:Y:S01]  /*4eb0*/  IMAD.SHL.U32 R176, R167, 0x10, RZ ;  /* 0x00000010a7b07824 */ /* 0x000fe200078e00ff */
[----:B------:R-:W-:Y:S01]  /*4ec0*/  UMOV UR47, 0x400 ;  /* 0x00000400002f7882 */ /* 0x000fe20000000000 */
[----:B------:R-:W-:Y:S01]  /*4ed0*/  LOP3.LUT R7, R5, 0x180, RZ, 0xc0, !PT ;  /* 0x0000018005077812 */ /* 0x000fe200078ec0ff */
[----:B------:R-:W-:Y:S01]  /*4ee0*/  ULEA UR47, UR48, UR47, 0x18 ;  /* 0x0000002f302f7291 */ /* 0x000fe2000f8ec0ff */
[----:B------:R-:W1:Y:S01]  /*4ef0*/  LDC R165, c[0x0][0x370] ;  /* 0x0000dc00ffa57b82 */ /* 0x000e620000000800 */
[C---:B------:R-:W-:Y:S01]  /*4f00*/  LOP3.LUT R0, R176.reuse, 0x20, RZ, 0xc0, !PT ;  /* 0x00000020b0007812 */ /* 0x040fe200078ec0ff */
[----:B------:R-:W-:Y:S01]  /*4f10*/  IMAD.U32 R78, R167, 0x10000, RZ ;  /* 0x00010000a74e7824 */ /* 0x000fe200078e00ff */
[----:B------:R-:W-:Y:S01]  /*4f20*/  LOP3.LUT R172, R7, 0x30, R172, 0xf8, !PT ;  /* 0x0000003007ac7812 */ /* 0x000fe200078ef8ac */
[----:B------:R-:W-:Y:S01]  /*4f30*/  UIADD3 UR4, UPT, UPT, UR47, 0x2200, URZ ;  /* 0x000022002f047890 */ /* 0x000fe2000fffe0ff */
[----:B------:R-:W-:Y:S01]  /*4f40*/  LOP3.LUT R176, R176, 0x40, RZ, 0xc0, !PT ;  /* 0x00000040b0b07812 */ /* 0x000fe200078ec0ff */
[----:B------:R-:W-:Y:S01]  /*4f50*/  IMAD.MOV.U32 R76, RZ, RZ, RZ ;  /* 0x000000ffff4c7224 */ /* 0x000fe200078e00ff */
[----:B------:R-:W-:Y:S01]  /*4f60*/  LOP3.LUT R172, R172, 0x1e40, R5, 0xf8, !PT ;  /* 0x00001e40acac7812 */ /* 0x000fe200078ef805 */
[----:B------:R-:W2:Y:S01]  /*4f70*/  LDC R74, c[0x0][0xb0c] ;  /* 0x0002c300ff4a7b82 */ /* 0x000ea20000000800 */
[----:B------:R-:W-:Y:S01]  /*4f80*/  IMAD.MOV.U32 R170, RZ, RZ, RZ ;  /* 0x000000ffffaa7224 */ /* 0x000fe200078e00ff */
[----:B------:R-:W-:Y:S01]  /*4f90*/  LOP3.LUT R78, R78, 0x600000, RZ, 0xc0, !PT ;  /* 0x006000004e4e7812 */ /* 0x000fe200078ec0ff */
[----:B------:R-:W-:Y:S01]  /*4fa0*/  IMAD.U32 R178, RZ, RZ, UR4 ;  /* 0x00000004ffb27e24 */ /* 0x000fe2000f8e00ff */
[----:B------:R-:W4:Y:S01]  /*4fb0*/  LDCU.64 UR50, c[0x0][0x348] ;  /* 0x00006900ff3277ac */ /* 0x000f220008000a00 */
[----:B------:R-:W-:Y:S01]  /*4fc0*/  VIADD R177, R172, UR47 ;  /* 0x0000002facb17c36 */ /* 0x000fe20008000000 */
[----:B------:R-:W3:Y:S02]  /*4fd0*/  LDS R2, [UR47+0x180] ;  /* 0x0001802fff027984 */ /* 0x000ee40008000800 */
[----:B------:R-:W1:Y:S01]  /*4fe0*/  LDC R164, c[0x0][0xb20] ;  /* 0x0002c800ffa47b82 */ /* 0x000e620000000800 */
[----:B------:R-:W1:Y:S01]  /*4ff0*/  LDCU.64 UR36, c[0x0][0x888] ;  /* 0x00011100ff2477ac */ /* 0x000e620008000a00 */
[----:B------:R-:W-:-:S02]  /*5000*/  IADD3 R171, PT, PT, -R0, 0x200, R177 ;  /* 0x0000020000ab7810 */ /* 0x000fc40007ffe1b1 */
[----:B------:R-:W-:Y:S01]  /*5010*/  IADD3 R177, PT, PT, -R176, 0x200, R177 ;  /* 0x00000200b0b17810 */ /* 0x000fe20007ffe1b1 */
[----:B------:R-:W1:Y:S02]  /*5020*/  LDCU.64 UR42, c[0x0][0x890] ;  /* 0x00011200ff2a77ac */ /* 0x000e640008000a00 */
[----:B------:R-:W-:Y:S01]  /*5030*/  IMAD.IADD R176, R171, 0x1, -R176 ;  /* 0x00000001abb07824 */ /* 0x000fe200078e0ab0 */
[----:B------:R-:W1:Y:S01]  /*5040*/  LDC R73, c[0x0][0xb30] ;  /* 0x0002cc00ff497b82 */ /* 0x000e620000000800 */
[----:B------:R-:W1:Y:S01]  /*5050*/  LDCU.64 UR40, c[0x0][0x8b0] ;  /* 0x00011600ff2877ac */ /* 0x000e620008000a00 */
[----:B------:R-:W1:Y:S06]  /*5060*/  LDCU.64 UR38, c[0x0][0x8a8] ;  /* 0x00011500ff2677ac */ /* 0x000e6c0008000a00 */
[----:B------:R-:W1:Y:S01]  /*5070*/  LDC.64 R144, c[0x0][0xb10] ;  /* 0x0002c400ff907b82 */ /* 0x000e620000000a00 */
[----:B------:R-:W-:-:S07]  /*5080*/  UIADD3 UR46, UPT, UPT, UR47, 0x200, URZ ;  /* 0x000002002f2e7890 */ /* 0x000fce000fffe0ff */
[----:B------:R-:W1:Y:S08]  /*5090*/  LDC.64 R70, c[0x0][0xb18] ;  /* 0x0002c600ff467b82 */ /* 0x000e700000000a00 */
[----:B------:R-:W1:Y:S01]  /*50a0*/  LDC.64 R68, c[0x0][0xb28] ;  /* 0x0002ca00ff447b82 */ /* 0x000e620000000a00 */
[C---:B---3--:R-:W-:Y:S01]  /*50b0*/  VIADD R3, R2.reuse, 0x40 ;  /* 0x0000004002037836 */ /* 0x048fe20000000000 */
[----:B------:R-:W-:-:S06]  /*50c0*/  LOP3.LUT R2, R2, 0xffff, RZ, 0xc0, !PT ;  /* 0x0000ffff02027812 */ /* 0x000fcc00078ec0ff */
[----:B------:R-:W3:Y:S01]  /*50d0*/  LDC.64 R150, c[0x0][0xa80] ;  /* 0x0002a000ff967b82 */ /* 0x000ee20000000a00 */
[----:B------:R-:W-:-:S05]  /*50e0*/  LOP3.LUT R3, R3, 0xffff, RZ, 0xc0, !PT ;  /* 0x0000ffff03037812 */ /* 0x000fca00078ec0ff */
[----:B------:R1:W-:Y:S02]  /*50f0*/  STL.64 [R1], R2 ;  /* 0x0000000201007387 */ /* 0x0003e40000100a00 */
[----:B------:R-:W1:Y:S08]  /*5100*/  LDC.64 R148, c[0x0][0xa88] ;  /* 0x0002a200ff947b82 */ /* 0x000e700000000a00 */
[----:B------:R-:W1:Y:S08]  /*5110*/  LDC.64 R146, c[0x0][0xa90] ;  /* 0x0002a400ff927b82 */ /* 0x000e700000000a00 */
[----:B--2-4-:R-:W1:Y:S02]  /*5120*/  LDC R166, c[0x0][0x374] ;  /* 0x0000dd00ffa67b82 */ /* 0x014e640000000800 */
.L_x_100:
[----:B-1----:R-:W-:Y:S04]  /*5130*/  SHF.L.U32 R3, R169, 0x1f, RZ ;  /* 0x0000001fa9037819 */ /* 0x002fe800000006ff */
[----:B------:R-:W1:Y:S02]  /*5140*/  SYNCS.PHASECHK.TRANS64.TRYWAIT P0, [UR47+0x130], R3 ;  /* 0x00013003ff0075a7 */ /* 0x000e64000800112f */
[----:B-12---:R-:W-:Y:S05]  /*5150*/  @!P0 BRA `(.L_x_83) ;  /* 0x0000002c007c8947 */ /* 0x006fea0003800000 */
.L_x_156:
[----:B------:R-:W2:Y:S01]  /*5160*/  LDC.64 R12, c[0x0][0xb10] ;  /* 0x0002c400ff0c7b82 */ /* 0x000ea20000000a00 */
[----:B------:R-:W4:Y:S01]  /*5170*/  LDS.128 R20, [UR47+0x170] ;  /* 0x0001702fff147984 */ /* 0x000f220008000c00 */
[----:B------:R-:W-:Y:S01]  /*5180*/  UIADD3 UR4, UPT, UPT, UR47, 0x138, URZ ;  /* 0x000001382f047890 */ /* 0x000fe2000fffe0ff */
[----:B-1----:R-:W-:Y:S01]  /*5190*/  IMAD R0, R76, 0x4, R1 ;  /* 0x000000044c007824 */ /* 0x002fe200078e0201 */
[----:B------:R-:W-:Y:S04]  /*51a0*/  ISETP.NE.AND P1, PT, R73, 0x1, PT ;  /* 0x000000014900780c */ /* 0x000fe80003f25270 */
[----:B------:R-:W1:Y:S01]  /*51b0*/  LDC.64 R10, c[0x0][0xb18] ;  /* 0x0002c600ff0a7b82 */ /* 0x000e620000000a00 */
[----:B------:R-:W-:Y:S01]  /*51c0*/  UPRMT UR4, URZ, 0x654, UR4 ;  /* 0x00000654ff047896 */ /* 0x000fe20008000004 */
[----:B------:R-:W-:Y:S01]  /*51d0*/  ISETP.GE.AND P0, PT, R72, 0x1, PT ;  /* 0x000000014800780c */ /* 0x000fe20003f06270 */
[----:B------:R-:W-:Y:S01]  /*51e0*/  @!PT LDS RZ, [RZ] ;  /* 0x00000000fffff984 */ /* 0x000fe20000000800 */
[----:B------:R-:W-:Y:S01]  /*51f0*/  @!PT LDS RZ, [RZ] ;  /* 0x00000000fffff984 */ /* 0x000fe20000000800 */
[----:B------:R-:W-:Y:S01]  /*5200*/  @!PT LDS RZ, [RZ] ;  /* 0x00000000fffff984 */ /* 0x000fe20000000800 */
[----:B------:R-:W-:Y:S01]  /*5210*/  @!PT LDS RZ, [RZ] ;  /* 0x00000000fffff984 */ /* 0x000fe20000000800 */
[----:B------:R3:W-:Y:S06]  /*5220*/  MEMBAR.ALL.CTA ;  /* 0x0000000000007992 */ /* 0x0007ec0000008000 */
[----:B---3--:R-:W3:Y:S01]  /*5230*/  FENCE.VIEW.ASYNC.S ;  /* 0x00000000000073c6 */ /* 0x008ee20000000000 */
[----:B------:R-:W1:Y:S08]  /*5240*/  @!P1 LDC R14, c[0x0][0xb20] ;  /* 0x0002c800ff0e9b82 */ /* 0x000e700000000800 */
[----:B------:R-:W1:Y:S01]  /*5250*/  @!P1 LDC R9, c[0x0][0xb0c] ;  /* 0x0002c300ff099b82 */ /* 0x000e620000000800 */
[----:B---3--:R-:W-:Y:S01]  /*5260*/  SYNCS.ARRIVE.TRANS64.RED.A1T0 RZ, [UR4], RZ ;  /* 0x000000ffffff79a7 */ /* 0x008fe20008100404 */
[----:B------:R3:W5:Y:S01]  /*5270*/  LDL R17, [R0] ;  /* 0x0000000000117983 */ /* 0x0007620000100800 */
[----:B----4-:R-:W-:Y:S04]  /*5280*/  LOP3.LUT P4, RZ, R22, 0x1, RZ, 0xc0, !PT ;  /* 0x0000000116ff7812 */ /* 0x010fe8000788c0ff */
[----:B------:R-:W-:Y:S09]  /*5290*/  P2R R179, PR, RZ, 0x10 ;  /* 0x00000010ffb37803 */ /* 0x000ff20000000000 */
[----:B------:R-:W-:Y:S02]  /*52a0*/  @P4 MOV R77, R20 ;  /* 0x00000014004d4202 */ /* 0x000fe40000000f00 */
[----:B------:R-:W-:Y:S01]  /*52b0*/  @P4 LOP3.LUT R75, R21, 0xffff, RZ, 0xc0, !PT ;  /* 0x0000ffff154b4812 */ /* 0x000fe200078ec0ff */
[----:B--23--:R-:W-:Y:S06]  /*52c0*/  @!P0 BRA `(.L_x_84) ;  /* 0x0000000000a48947 */ /* 0x00cfec0003800000 */
        /* <DEDUP_REMOVED lines=8> */
[----:B------:R-:W-:Y:S01]  /*5350*/  SEL R3, R166, R25, !P0 ;  /* 0x00000019a6037207 */ /* 0x000fe20004000000 */
[----:B------:R-:W-:Y:S01]  /*5360*/  IMAD.HI.U32 R25, R75, R71, RZ ;  /* 0x000000474b197227 */ /* 0x000fe200078e00ff */
[----:B------:R-:W-:Y:S02]  /*5370*/  SEL R7, R165, R16, !P3 ;  /* 0x00000010a5077207 */ /* 0x000fe40005800000 */
[----:B------:R-:W-:Y:S01]  /*5380*/  SHF.R.U32.HI R24, RZ, R145, R24 ;  /* 0x00000091ff187219 */ /* 0x000fe20000011618 */
[-C--:B------:R-:W-:Y:S04]  /*5390*/  IMAD.HI.U32 R16, R3, R68.reuse, RZ ;  /* 0x0000004403107227 */ /* 0x080fe800078e00ff */
[----:B------:R-:W-:Y:S01]  /*53a0*/  IMAD.HI.U32 R18, R7, R68, RZ ;  /* 0x0000004407127227 */ /* 0x000fe200078e00ff */
[-C--:B------:R-:W-:Y:S02]  /*53b0*/  @P2 SHF.R.U32.HI R3, RZ, R69.reuse, R16 ;  /* 0x00000045ff032219 */ /* 0x080fe40000011610 */
[----:B------:R-:W-:Y:S02]  /*53c0*/  SHF.R.U32.HI R16, RZ, R164, R25 ;  /* 0x000000a4ff107219 */ /* 0x000fe40000011619 */
[----:B------:R-:W-:Y:S01]  /*53d0*/  @P2 SHF.R.U32.HI R7, RZ, R69, R18 ;  /* 0x00000045ff072219 */ /* 0x000fe20000011612 */
[C---:B------:R-:W-:Y:S01]  /*53e0*/  IMAD R2, R72.reuse, R3, RZ ;  /* 0x0000000348027224 */ /* 0x040fe200078e02ff */
[----:B------:R-:W-:Y:S02]  /*53f0*/  SEL R5, R75, R16, !P0 ;  /* 0x000000104b057207 */ /* 0x000fe40004000000 */
[----:B------:R-:W-:Y:S01]  /*5400*/  SEL R3, R77, R24, !P3 ;  /* 0x000000184d037207 */ /* 0x000fe20005800000 */
[----:B------:R-:W-:Y:S01]  /*5410*/  IMAD R4, R72, R7, RZ ;  /* 0x0000000748047224 */ /* 0x000fe200078e02ff */
[C---:B------:R-:W-:Y:S01]  /*5420*/  ISETP.GE.AND P0, PT, R5.reuse, R2, PT ;  /* 0x000000020500720c */ /* 0x040fe20003f06270 */
[----:B------:R-:W-:Y:S03]  /*5430*/  IMAD.HI.U32 R6, R5, R68, RZ ;  /* 0x0000004405067227 */ /* 0x000fe600078e00ff */
[----:B------:R-:W-:Y:S01]  /*5440*/  ISETP.GE.OR P0, PT, R3, R4, P0 ;  /* 0x000000040300720c */ /* 0x000fe20000706670 */
[----:B------:R-:W-:Y:S01]  /*5450*/  IMAD.MOV R4, RZ, RZ, -R3 ;  /* 0x000000ffff047224 */ /* 0x000fe200078e0a03 */
[-C--:B------:R-:W-:Y:S03]  /*5460*/  SHF.R.U32.HI R6, RZ, R69.reuse, R6 ;  /* 0x00000045ff067219 */ /* 0x080fe60000011606 */
[----:B------:R-:W-:Y:S01]  /*5470*/  IMAD R77, R74, R4, R77 ;  /* 0x000000044a4d7224 */ /* 0x000fe200078e024d */
[----:B------:R-:W-:Y:S05]  /*5480*/  SEL R15, R5, R6, !P2 ;  /* 0x00000006050f7207 */ /* 0x000fea0005000000 */
[----:B------:R-:W-:Y:S02]  /*5490*/  IMAD.MOV R6, RZ, RZ, -R15 ;  /* 0x000000ffff067224 */ /* 0x000fe400078e0a0f */
[C---:B------:R-:W-:Y:S04]  /*54a0*/  @!P0 IMAD.HI.U32 R2, R3.reuse, R68, RZ ;  /* 0x0000004403028227 */ /* 0x040fe800078e00ff */
[----:B------:R-:W-:Y:S01]  /*54b0*/  IMAD R6, R72, R6, R5 ;  /* 0x0000000648067224 */ /* 0x000fe200078e0205 */
[----:B------:R-:W-:Y:S04]  /*54c0*/  @!P0 SHF.R.U32.HI R2, RZ, R69, R2 ;  /* 0x00000045ff028219 */ /* 0x000fe80000011602 */
[----:B------:R-:W-:Y:S02]  /*54d0*/  @!P0 SEL R0, R3, R2, !P2 ;  /* 0x0000000203008207 */ /* 0x000fe40005000000 */
[----:B------:R-:W-:Y:S02]  /*54e0*/  IADD3 R2, PT, PT, -R5, RZ, RZ ;  /* 0x000000ff05027210 */ /* 0x000fe40007ffe1ff */
[----:B------:R-:W-:Y:S01]  /*54f0*/  @!P0 IADD3 R8, PT, PT, R15, -R0, RZ ;  /* 0x800000000f088210 */ /* 0x000fe20007ffe0ff */
[----:B------:R-:W-:Y:S02]  /*5500*/  @!P0 IMAD R0, R7, R6, R0 ;  /* 0x0000000607008224 */ /* 0x000fe400078e0200 */
[----:B------:R-:W-:Y:S02]  /*5510*/  IMAD R75, R70, R2, R75 ;  /* 0x00000002464b7224 */ /* 0x000fe400078e024b */
[----:B------:R-:W-:Y:S02]  /*5520*/  @!P0 IMAD R5, R8, R72, R3 ;  /* 0x0000004808058224 */ /* 0x000fe400078e0203 */
[----:B------:R-:W-:Y:S04]  /*5530*/  @!P0 IMAD.MOV.U32 R3, RZ, RZ, R0 ;  /* 0x000000ffff038224 */ /* 0x000fe800078e0000 */
[----:B------:R-:W-:Y:S02]  /*5540*/  IMAD R77, R3, R74, R77 ;  /* 0x0000004a034d7224 */ /* 0x000fe400078e024d */
[----:B------:R-:W-:Y:S07]  /*5550*/  IMAD R75, R5, R70, R75 ;  /* 0x00000046054b7224 */ /* 0x000fee00078e024b */
.L_x_84:
[----:B------:R-:W-:Y:S01]  /*5560*/  @!P1 IMAD.HI.U32 R0, R77, R12, RZ ;  /* 0x0000000c4d009227 */ /* 0x000fe200078e00ff */
[----:B-1----:R-:W-:Y:S01]  /*5570*/  @!P1 ISETP.NE.AND P0, PT, R10, 0x1, PT ;  /* 0x000000010a00980c */ /* 0x002fe20003f05270 */
[----:B------:R-:W-:Y:S01]  /*5580*/  ULOP3.LUT UP0, URZ, UR46, 0x1b0, URZ, 0xc0, !UPT ;  /* 0x000001b02eff7892 */ /* 0x000fe2000f80c0ff */
[----:B------:R-:W-:Y:S01]  /*5590*/  @!P1 ISETP.NE.AND P2, PT, R9, 0x1, PT ;  /* 0x000000010900980c */ /* 0x000fe20003f45270 */
[----:B------:R-:W-:Y:S01]  /*55a0*/  @!P1 IMAD.HI.U32 R3, R75, R11, RZ ;  /* 0x0000000b4b039227 */ /* 0x000fe200078e00ff */
[----:B------:R-:W-:Y:S02]  /*55b0*/  @!P1 SHF.R.U32.HI R0, RZ, R13, R0 ;  /* 0x0000000dff009219 */ /* 0x000fe40000011600 */
[----:B------:R-:W-:Y:S02]  /*55c0*/  @P4 SHF.R.U32.HI R175, RZ, 0x10, R21 ;  /* 0x00000010ffaf4819 */ /* 0x000fe40000011615 */
[----:B------:R-:W-:Y:S02]  /*55d0*/  @!P1 SHF.R.U32.HI R2, RZ, R14, R3 ;  /* 0x0000000eff029219 */ /* 0x000fe40000011603 */
[----:B------:R-:W-:Y:S02]  /*55e0*/  @!P1 SEL R3, R77, R0, !P2 ;  /* 0x000000004d039207 */ /* 0x000fe40005000000 */
[----:B------:R-:W-:Y:S05]  /*55f0*/  @!P1 SEL R2, R75, R2, !P0 ;  /* 0x000000024b029207 */ /* 0x000fea0004000000 */
[----:B------:R-:W-:Y:S02]  /*5600*/  @!P1 IMAD.IADD R0, R2, 0x1, -R3 ;  /* 0x0000000102009824 */ /* 0x000fe400078e0a03 */
[----:B------:R-:W-:Y:S02]  /*5610*/  @!P1 IMAD.IADD R2, R3, 0x1, -R2 ;  /* 0x0000000103029824 */ /* 0x000fe400078e0a02 */
[----:B------:R-:W-:Y:S02]  /*5620*/  @!P1 IMAD R77, R0, R9, R77 ;  /* 0x00000009004d9224 */ /* 0x000fe400078e024d */
[----:B------:R-:W-:Y:S01]  /*5630*/  @!P1 IMAD R75, R2, R10, R75 ;  /* 0x0000000a024b9224 */ /* 0x000fe200078e024b */
[----:B------:R-:W-:Y:S06]  /*5640*/  BRA.U !UP0, `(.L_x_85) ;  /* 0x0000000108407547 */ /* 0x000fec000b800000 */
[----:B------:R-:W1:Y:S01]  /*5650*/  LDCU.64 UR8, c[0x4][0x80] ;  /* 0x01001000ff0877ac */ /* 0x000e620008000a00 */
[----:B------:R-:W-:Y:S01]  /*5660*/  MOV R3, 0x0 ;  /* 0x0000000000037802 */ /* 0x000fe20000000f00 */
[----:B------:R-:W-:Y:S02]  /*5670*/  HFMA2 R12, -RZ, RZ, 0, 5.9604644775390625e-08 ;  /* 0x00000001ff0c7431 */ /* 0x000fe400000001ff */
[----:B------:R-:W-:Y:S02]  /*5680*/  IMAD.MOV.U32 R8, RZ, RZ, 0x70 ;  /* 0x00000070ff087424 */ /* 0x000fe400078e00ff */
[----:B------:R-:W-:Y:S01]  /*5690*/  IMAD.MOV.U32 R13, RZ, RZ, RZ ;  /* 0x000000ffff0d7224 */ /* 0x000fe200078e00ff */
[----:B------:R-:W2:Y:S01]  /*56a0*/  LDCU.64 UR6, c[0x4][0x88] ;  /* 0x01001100ff0677ac */ /* 0x000ea20008000a00 */
[----:B------:R-:W3:Y:S01]  /*56b0*/  LDC.64 R2, c[0x4][R3] ;  /* 0x0100000003027b82 */ /* 0x000ee20000000a00 */
[----:B------:R-:W4:Y:S01]  /*56c0*/  LDCU.64 UR4, c[0x4][0x8] ;  /* 0x01000100ff0477ac */ /* 0x000f220008000a00 */
[----:B-1----:R-:W-:Y:S01]  /*56d0*/  MOV R5, UR9 ;  /* 0x0000000900057c02 */ /* 0x002fe20008000f00 */
[----:B------:R-:W-:Y:S01]  /*56e0*/  IMAD.U32 R4, RZ, RZ, UR8 ;  /* 0x00000008ff047e24 */ /* 0x000fe2000f8e00ff */
[----:B--2---:R-:W-:Y:S01]  /*56f0*/  MOV R7, UR7 ;  /* 0x0000000700077c02 */ /* 0x004fe20008000f00 */
[----:B------:R-:W-:Y:S01]  /*5700*/  IMAD.U32 R6, RZ, RZ, UR6 ;  /* 0x00000006ff067e24 */ /* 0x000fe2000f8e00ff */
[----:B----4-:R-:W-:Y:S01]  /*5710*/  MOV R11, UR5 ;  /* 0x00000005000b7c02 */ /* 0x010fe20008000f00 */
[----:B------:R-:W-:Y:S02]  /*5720*/  IMAD.U32 R10, RZ, RZ, UR4 ;  /* 0x00000004ff0a7e24 */ /* 0x000fe4000f8e00ff */
[----:B------:R-:W-:Y:S07]  /*5730*/  LEPC R20, `(.L_x_85) ;  /* 0x000000001014794e */ /* 0x000fee0000000000 */
[----:B---3-5:R-:W-:Y:S05]  /*5740*/  CALL.ABS.NOINC R2 ;  /* 0x0000000002007343 */ /* 0x028fea0003c00000 */
.L_x_85:
[----:B------:R-:W-:Y:S01]  /*5750*/  LOP3.LUT P0, RZ, R178, 0x1b0, RZ, 0xc0, !PT ;  /* 0x000001b0b2ff7812 */ /* 0x000fe2000780c0ff */
[----:B------:R-:W-:Y:S11]  /*5760*/  BSSY.RECONVERGENT B6, `(.L_x_86) ;  /* 0x0000013000067945 */ /* 0x000ff60003800200 */
[----:B------:R-:W-:Y:S01]  /*5770*/  @!UPT UIADD3 URZ, UPT, UPT, URZ, URZ, URZ ;  /* 0x000000fffffff290 */ /* 0x000fe2000fffe0ff */
[----:B------:R-:W-:Y:S05]  /*5780*/  @!P0 BRA `(.L_x_87) ;  /* 0x0000000000408947 */ /* 0x000fea0003800000 */
        /* <DEDUP_REMOVED lines=16> */
.L_x_87:
[----:B------:R-:W-:Y:S05]  /*5890*/  BSYNC.RECONVERGENT B6 ;  /* 0x0000000000067941 */ /* 0x000fea0003800200 */
.L_x_86:
[----:B------:R-:W-:Y:S01]  /*58a0*/  ISETP.NE.AND P6, PT, R174, RZ, PT ;  /* 0x000000ffae00720c */ /* 0x000fe20003fc5270 */
[----:B------:R-:W-:Y:S01]  /*58b0*/  UISETP.NE.U32.AND UP0, UPT, UR40, URZ, UPT ;  /* 0x000000ff2800728c */ /* 0x000fe2000bf05070 */
[----:B------:R-:W-:Y:S02]  /*58c0*/  ISETP.NE.U32.AND P2, PT, RZ, UR42, PT ;  /* 0x0000002aff007c0c */ /* 0x000fe4000bf45070 */
[----:B------:R-:W-:Y:S01]  /*58d0*/  PLOP3.LUT P0, PT, PT, PT, PT, 0x8, 0x80 ;  /* 0x000000000080781c */ /* 0x000fe20003f0e170 */
[----:B------:R-:W-:Y:S01]  /*58e0*/  UISETP.NE.AND.EX UP0, UPT, UR41, URZ, UPT, UP0 ;  /* 0x000000ff2900728c */ /* 0x000fe2000bf05300 */
[----:B------:R-:W-:Y:S07]  /*58f0*/  ISETP.NE.AND.EX P2, PT, RZ, UR43, PT, P2 ;  /* 0x0000002bff007c0c */ /* 0x000fee000bf45320 */
[----:B------:R-:W1:Y:S01]  /*5900*/  @P6 LDC.64 R2, c[0x0][0x888] ;  /* 0x00022200ff026b82 */ /* 0x000e620000000a00 */
[----:B------:R-:W-:Y:S02]  /*5910*/  @P6 PLOP3.LUT P0, PT, P2, PT, PT, 0x80, 0x8 ;  /* 0x000000000008681c */ /* 0x000fe4000170f070 */
[----:B-1----:R-:W-:Y:S04]  /*5920*/  @P6 ISETP.NE.U32.AND P1, PT, R2, RZ, PT ;  /* 0x000000ff0200620c */ /* 0x002fe80003f25070 */
[----:B------:R-:W-:Y:S01]  /*5930*/  @P6 ISETP.NE.AND.EX P1, PT, R3, RZ, PT, P1 ;  /* 0x000000ff0300620c */ /* 0x000fe20003f25310 */
[----:B------:R-:W-:Y:S01]  /*5940*/  @!UPT UIADD3 URZ, UPT, UPT, URZ, URZ, URZ ;  /* 0x000000fffffff290 */ /* 0x000fe2000fffe0ff */
[----:B------:R-:W-:Y:S11]  /*5950*/  @!P2 BRA `(.L_x_88) ;  /* 0x00000000002ca947 */ /* 0x000ff60003800000 */
[----:B------:R-:W-:Y:S01]  /*5960*/  ISETP.NE.U32.AND P3, PT, RZ, UR36, PT ;  /* 0x00000024ff007c0c */ /* 0x000fe2000bf65070 */
[----:B------:R-:W-:Y:S03]  /*5970*/  IMAD.MOV.U32 R162, RZ, RZ, 0x1 ;  /* 0x00000001ffa27424 */ /* 0x000fe600078e00ff */
[----:B------:R-:W-:Y:S11]  /*5980*/  ISETP.NE.AND.EX P3, PT, RZ, UR37, PT, P3 ;  /* 0x00000025ff007c0c */ /* 0x000ff6000bf65330 */
[----:B------:R-:W-:Y:S02]  /*5990*/  @!UPT UIADD3 URZ, UPT, UPT, URZ, URZ, URZ ;  /* 0x000000fffffff290 */ /* 0x000fe4000fffe0ff */
[----:B------:R-:W1:Y:S01]  /*59a0*/  @P3 LDC.64 R2, c[0x0][0x888] ;  /* 0x00022200ff023b82 */ /* 0x000e620000000a00 */
[----:B------:R-:W-:Y:S04]  /*59b0*/  @P3 IMAD R0, R19, UR42, RZ ;  /* 0x0000002a13003c24 */ /* 0x000fe8000f8e02ff */
[----:B-1----:R-:W-:Y:S04]  /*59c0*/  @P3 IMAD.WIDE R2, R0, 0x4, R2 ;  /* 0x0000000400023825 */ /* 0x002fe800078e0202 */
[----:B------:R-:W-:Y:S01]  /*59d0*/  HFMA2 R0, -RZ, RZ, 0, 5.9604644775390625e-08 ;  /* 0x00000001ff007431 */ /* 0x000fe200000001ff */
[----:B-----5:R1:W5:Y:S04]  /*59e0*/  @P3 LDG.E R81, desc[UR44][R2.64] ;  /* 0x0000002c02513981 */ /* 0x020368000c1e1900 */
[----:B------:R-:W-:Y:S01]  /*59f0*/  @!P3 PRMT R162, R0, 0x7610, R162 ;  /* 0x0000761000a2b816 */ /* 0x000fe200000000a2 */
[----:B-1----:R-:W2:Y:S06]  /*5a00*/  @!P3 LDC R81, c[0x0][0x880] ;  /* 0x00022000ff51bb82 */ /* 0x002eac0000000800 */
.L_x_88:
[----:B------:R-:W-:Y:S05]  /*5a10*/  BRA.U !UP0, `(.L_x_89) ;  /* 0x0000000108207547 */ /* 0x000fea000b800000 */
[----:B------:R-:W-:Y:S04]  /*5a20*/  ISETP.NE.U32.AND P3, PT, RZ, UR38, PT ;  /* 0x00000026ff007c0c */ /* 0x000fe8000bf65070 */
[----:B------:R-:W-:Y:S11]  /*5a30*/  ISETP.NE.AND.EX P3, PT, RZ, UR39, PT, P3 ;  /* 0x00000027ff007c0c */ /* 0x000ff6000bf65330 */
[----:B------:R-:W-:Y:S02]  /*5a40*/  @!UPT UIADD3 URZ, UPT, UPT, URZ, URZ, URZ ;  /* 0x000000fffffff290 */ /* 0x000fe4000fffe0ff */
[----:B------:R-:W1:Y:S01]  /*5a50*/  @P3 LDC.64 R2, c[0x0][0x8a8] ;  /* 0x00022a00ff023b82 */ /* 0x000e620000000a00 */
[----:B------:R-:W-:Y:S04]  /*5a60*/  @P3 IMAD R5, R19, UR40, RZ ;  /* 0x0000002813053c24 */ /* 0x000fe8000f8e02ff */
[----:B-1----:R-:W-:Y:S05]  /*5a70*/  @P3 IMAD.WIDE R2, R5, 0x4, R2 ;  /* 0x0000000405023825 */ /* 0x002fea00078e0202 */
[----:B-----5:R1:W5:Y:S02]  /*5a80*/  @P3 LDG.E R79, desc[UR44][R2.64] ;  /* 0x0000002c024f3981 */ /* 0x020364000c1e1900 */
[----:B-1----:R-:W3:Y:S02]  /*5a90*/  @!P3 LDC R79, c[0x0][0x8a0] ;  /* 0x00022800ff4fbb82 */ /* 0x002ee40000000800 */
.L_x_89:
[----:B--2--5:R-:W-:Y:S01]  /*5aa0*/  @P6 FSETP.NEU.AND P3, PT, R81, RZ, PT ;  /* 0x000000ff5100620b */ /* 0x024fe20003f6d000 */
[----:B------:R-:W-:Y:S01]  /*5ab0*/  BSSY B1, `(.L_x_90) ;  /* 0x000003f000017945 */ /* 0x000fe20003800000 */
[----:B------:R-:W-:Y:S01]  /*5ac0*/  @P6 SEL R5, RZ, 0xffffffff, P1 ;  /* 0xffffffffff056807 */ /* 0x000fe20000800000 */
[----:B------:R-:W-:Y:S01]  /*5ad0*/  IMAD.IADD R64, R78, 0x1, R17 ;  /* 0x000000014e407824 */ /* 0x000fe200078e0211 */
[----:B------:R-:W-:Y:S02]  /*5ae0*/  @P6 SEL R0, RZ, 0xffffffff, P3 ;  /* 0xffffffffff006807 */ /* 0x000fe40001800000 */
[----:B------:R-:W-:Y:S02]  /*5af0*/  CS2R R86, SRZ ;  /* 0x0000000000567805 */ /* 0x000fe4000001ff00 */
[----:B------:R-:W-:Y:S02]  /*5b00*/  @P6 LOP3.LUT P1, RZ, R162, 0xff, RZ, 0xc0, !PT ;  /* 0x000000ffa2ff6812 */ /* 0x000fe4000782c0ff */
[----:B------:R-:W-:Y:S02]  /*5b10*/  CS2R R84, SRZ ;  /* 0x0000000000547805 */ /* 0x000fe4000001ff00 */
[----:B------:R-:W-:Y:S02]  /*5b20*/  LEA R152, R76, UR47, 0x3 ;  /* 0x0000002f4c987c11 */ /* 0x000fe4000f8e18ff */
[----:B------:R-:W-:Y:S02]  /*5b30*/  CS2R R90, SRZ ;  /* 0x00000000005a7805 */ /* 0x000fe4000001ff00 */
[----:B------:R-:W-:Y:S02]  /*5b40*/  @P0 SEL R0, R5, R0, !P1 ;  /* 0x0000000005000207 */ /* 0x000fe40004800000 */
[----:B------:R-:W-:Y:S02]  /*5b50*/  CS2R R88, SRZ ;  /* 0x0000000000587805 */ /* 0x000fe4000001ff00 */
[----:B------:R-:W-:Y:S02]  /*5b60*/  SHF.L.U32 R3, R170, 0x1f, RZ ;  /* 0x0000001faa037819 */ /* 0x000fe400000006ff */
[----:B------:R-:W-:Y:S02]  /*5b70*/  CS2R R98, SRZ ;  /* 0x0000000000627805 */ /* 0x000fe4000001ff00 */
[----:B------:R-:W-:Y:S02]  /*5b80*/  @P6 LOP3.LUT R0, R0, 0x1, RZ, 0xc0, !PT ;  /* 0x0000000100006812 */ /* 0x000fe400078ec0ff */
[----:B------:R-:W-:Y:S02]  /*5b90*/  CS2R R96, SRZ ;  /* 0x0000000000607805 */ /* 0x000fe4000001ff00 */
[----:B------:R-:W-:Y:S02]  /*5ba0*/  PLOP3.LUT P4, PT, PT, PT, PT, 0x8, 0x80 ;  /* 0x000000000080781c */ /* 0x000fe40003f8e170 */
[----:B------:R-:W-:Y:S02]  /*5bb0*/  CS2R R94, SRZ ;  /* 0x00000000005e7805 */ /* 0x000fe4000001ff00 */
[----:B------:R-:W-:Y:S02]  /*5bc0*/  ISETP.NE.U32.OR P1, PT, R0, 0x1, !P6 ;  /* 0x000000010000780c */ /* 0x000fe40007725470 */
[----:B------:R-:W-:Y:S11]  /*5bd0*/  CS2R R92, SRZ ;  /* 0x00000000005c7805 */ /* 0x000ff6000001ff00 */
[----:B------:R-:W-:Y:S04]  /*5be0*/  @P1 SHF.L.U32 R2, R168, 0x1f, RZ ;  /* 0x0000001fa8021819 */ /* 0x000fe800000006ff */
[----:B------:R-:W1:Y:S01]  /*5bf0*/  @P1 SYNCS.PHASECHK.TRANS64.TRYWAIT P0, [UR47+0x110], R2 ;  /* 0x00011002ff0015a7 */ /* 0x000e62000800112f */
[----:B------:R2:W4:Y:S01]  /*5c00*/  SYNCS.PHASECHK.TRANS64.TRYWAIT P3, [R152+URZ+0x140], R3 ;  /* 0x00014003980075a7 */ /* 0x00052200080611ff */
[----:B-1----:R-:W-:Y:S01]  /*5c10*/  @P1 PLOP3.LUT P4, PT, P0, PT, PT, 0x8, 0x80 ;  /* 0x000000000080181c */ /* 0x002fe2000078e170 */
[----:B------:R-:W-:Y:S01]  /*5c20*/  @!UPT UIADD3 URZ, UPT, UPT, URZ, URZ, URZ ;  /* 0x000000fffffff290 */ /* 0x000fe2000fffe0ff */
[----:B--2-4-:R-:W-:Y:S11]  /*5c30*/  @!P1 BRA `(.L_x_91) ;  /* 0x0000000000989947 */ /* 0x014ff60003800000 */
[----:B------:R-:W-:Y:S01]  /*5c40*/  ISETP.NE.U32.AND P0, PT, RZ, UR36, PT ;  /* 0x00000024ff007c0c */ /* 0x000fe2000bf05070 */
[----:B------:R-:W-:Y:S01]  /*5c50*/  BSSY B0, `(.L_x_92) ;  /* 0x0000016000007945 */ /* 0x000fe20003800000 */
[----:B------:R-:W-:Y:S02]  /*5c60*/  FSETP.NEU.AND P1, PT, R81, RZ, PT ;  /* 0x000000ff5100720b */ /* 0x000fe40003f2d000 */
[----:B------:R-:W-:Y:S02]  /*5c70*/  CS2R R94, SRZ ;  /* 0x00000000005e7805 */ /* 0x000fe4000001ff00 */
[----:B------:R-:W-:Y:S02]  /*5c80*/  ISETP.NE.AND.EX P0, PT, RZ, UR37, PT, P0 ;  /* 0x00000025ff007c0c */ /* 0x000fe4000bf05300 */
[----:B------:R-:W-:Y:S02]  /*5c90*/  CS2R R92, SRZ ;  /* 0x00000000005c7805 */ /* 0x000fe4000001ff00 */
[----:B------:R-:W-:Y:S02]  /*5ca0*/  SEL R0, RZ, 0xffffffff, P1 ;  /* 0xffffffffff007807 */ /* 0x000fe40000800000 */
[----:B------:R-:W-:Y:S02]  /*5cb0*/  CS2R R98, SRZ ;  /* 0x0000000000627805 */ /* 0x000fe4000001ff00 */
[----:B------:R-:W-:Y:S02]  /*5cc0*/  LOP3.LUT P1, RZ, R162, 0xff, RZ, 0xc0, !PT ;  /* 0x000000ffa2ff7812 */ /* 0x000fe4000782c0ff */
[----:B------:R-:W-:Y:S02]  /*5cd0*/  CS2R R96, SRZ ;  /* 0x0000000000607805 */ /* 0x000fe4000001ff00 */
[----:B------:R-:W-:Y:S02]  /*5ce0*/  SEL R5, RZ, 0xffffffff, P0 ;  /* 0xffffffffff057807 */ /* 0x000fe40000000000 */
[----:B------:R-:W-:Y:S02]  /*5cf0*/  CS2R R90, SRZ ;  /* 0x00000000005a7805 */ /* 0x000fe4000001ff00 */
[----:B------:R-:W-:Y:S02]  /*5d00*/  CS2R R88, SRZ ;  /* 0x0000000000587805 */ /* 0x000fe4000001ff00 */
[----:B------:R-:W-:Y:S02]  /*5d10*/  CS2R R86, SRZ ;  /* 0x0000000000567805 */ /* 0x000fe4000001ff00 */
[----:B------:R-:W-:Y:S02]  /*5d20*/  @P2 SEL R0, R5, R0, !P1 ;  /* 0x0000000005002207 */ /* 0x000fe40004800000 */
[----:B------:R-:W-:Y:S02]  /*5d30*/  CS2R R84, SRZ ;  /* 0x0000000000547805 */ /* 0x000fe4000001ff00 */
[----:B------:R-:W-:Y:S04]  /*5d40*/  LOP3.LUT R0, R0, 0x1, RZ, 0xc0, !PT ;  /* 0x0000000100007812 */ /* 0x000fe800078ec0ff */
[----:B------:R-:W-:Y:S01]  /*5d50*/  ISETP.NE.U32.AND P0, PT, R0, 0x1, PT ;  /* 0x000000010000780c */ /* 0x000fe20003f05070 */
[----:B------:R-:W-:Y:S01]  /*5d60*/  @!UPT UIADD3 URZ, UPT, UPT, URZ, URZ, URZ ;  /* 0x000000fffffff290 */ /* 0x000fe2000fffe0ff */
[----:B------:R-:W-:Y:S11]  /*5d70*/  @!P4 BRA `(.L_x_93) ;  /* 0x00000000000cc947 */ /* 0x000ff60003800000 */
[----:B------:R-:W-:Y:S04]  /*5d80*/  SHF.L.U32 R5, R168, 0x1f, RZ ;  /* 0x0000001fa8057819 */ /* 0x000fe800000006ff */
[----:B------:R-:W1:Y:S02]  /*5d90*/  SYNCS.PHASECHK.TRANS64.TRYWAIT P1, [UR47+0x110], R5 ;  /* 0x00011005ff0075a7 */ /* 0x000e64000802112f */
[----:B-1----:R-:W-:Y:S05]  /*5da0*/  @!P1 BRA `(.L_x_94) ;  /* 0x0000002000809947 */ /* 0x002fea0003800000 */
.L_x_93:
[----:B------:R-:W-:Y:S05]  /*5db0*/  BSYNC B0 ;  /* 0x0000000000007941 */ /* 0x000fea0003800000 */
.L_x_92:
[----:B------:R2:W4:Y:S01]  /*5dc0*/  @P0 LDS.128 R92, [R172+UR47+0x200] ;  /* 0x0002002fac5c0984 */ /* 0x0005220008000c00 */
[----:B------:R-:W-:Y:S01]  /*5dd0*/  UIADD3 UR4, UPT, UPT, UR47, 0x118, URZ ;  /* 0x000001182f047890 */ /* 0x000fe2000fffe0ff */
[----:B------:R-:W-:Y:S02]  /*5de0*/  LOP3.LUT R168, R168, 0x1, RZ, 0x3c, !PT ;  /* 0x00000001a8a87812 */ /* 0x000fe400078e3cff */
[----:B------:R2:W1:Y:S01]  /*5df0*/  @P0 LDS.128 R96, [R171+0x10] ;  /* 0x00001000ab600984 */ /* 0x0004620000000c00 */
[----:B------:R-:W-:Y:S03]  /*5e00*/  UPRMT UR4, UR48, 0x654, UR4 ;  /* 0x0000065430047896 */ /* 0x000fe60008000004 */
[----:B------:R2:W1:Y:S04]  /*5e10*/  @P0 LDS.128 R88, [R177+0x20] ;  /* 0x00002000b1580984 */ /* 0x0004680000000c00 */
[----:B------:R2:W1:Y:S01]  /*5e20*/  @P0 LDS.128 R84, [R176+0x30] ;  /* 0x00003000b0540984 */ /* 0x0004620000000c00 */
[----:B------:R-:W-:Y:S01]  /*5e30*/  @!PT LDS RZ, [RZ] ;  /* 0x00000000fffff984 */ /* 0x000fe20000000800 */
[----:B------:R-:W-:Y:S01]  /*5e40*/  @!PT LDS RZ, [RZ] ;  /* 0x00000000fffff984 */ /* 0x000fe20000000800 */
[----:B------:R-:W-:Y:S01]  /*5e50*/  @!PT LDS RZ, [RZ] ;  /* 0x00000000fffff984 */ /* 0x000fe20000000800 */
[----:B------:R-:W-:Y:S01]  /*5e60*/  @!PT LDS RZ, [RZ] ;  /* 0x00000000fffff984 */ /* 0x000fe20000000800 */
[----:B------:R5:W-:Y:S06]  /*5e70*/  MEMBAR.ALL.CTA ;  /* 0x0000000000007992 */ /* 0x000bec0000008000 */
[----:B-----5:R-:W5:Y:S02]  /*5e80*/  FENCE.VIEW.ASYNC.S ;  /* 0x00000000000073c6 */ /* 0x020f640000000000 */
[----:B-----5:R-:W-:Y:S01]  /*5e90*/  SYNCS.ARRIVE.TRANS64.RED.A1T0 RZ, [UR4], RZ ;  /* 0x000000ffffff79a7 */ /* 0x020fe20008100404 */
.L_x_91:
[----:B------:R-:W-:Y:S05]  /*5ea0*/  BSYNC B1 ;  /* 0x0000000000017941 */ /* 0x000fea0003800000 */
.L_x_90:
[----:B-1----:R-:W-:Y:S04]  /*5eb0*/  SHF.R.U32.HI R0, RZ, 0x15, R64 ;  /* 0x00000015ff007819 */ /* 0x002fe80000011640 */
[----:B------:R-:W-:Y:S01]  /*5ec0*/  LOP3.LUT P0, RZ, R0, 0x3, R173, 0x48, !PT ;  /* 0x0000000300ff7812 */ /* 0x000fe200078048ad */
[----:B------:R-:W-:Y:S01]  /*5ed0*/  @!UPT UIADD3 URZ, UPT, UPT, URZ, URZ, URZ ;  /* 0x000000fffffff290 */ /* 0x000fe2000fffe0ff */
[----:B------:R-:W-:Y:S11]  /*5ee0*/  @P3 BRA `(.L_x_95) ;  /* 0x0000000000083947 */ /* 0x000ff60003800000 */
[----:B------:R-:W1:Y:S02]  /*5ef0*/  SYNCS.PHASECHK.TRANS64.TRYWAIT P1, [R152+URZ+0x140], R3 ;  /* 0x00014003980075a7 */ /* 0x000e6400080211ff */
[----:B-1----:R-:W-:Y:S05]  /*5f00*/  @!P1 BRA `(.L_x_96) ;  /* 0x0000002000409947 */ /* 0x002fea0003800000 */
.L_x_95:
[----:B------:R-:W-:Y:S05]  /*5f10*/  @!P0 BRA `(.L_x_97) ;  /* 0x0000000000408947 */ /* 0x000fea0003800000 */
[----:B------:R-:W1:Y:S01]  /*5f20*/  LDCU.64 UR8, c[0x4][0x70] ;  /* 0x01000e00ff0877ac */ /* 0x000e620008000a00 */
[----:B------:R-:W-:Y:S01]  /*5f30*/  MOV R3, 0x0 ;  /* 0x0000000000037802 */ /* 0x000fe20000000f00 */
[----:B------:R-:W-:Y:S02]  /*5f40*/  HFMA2 R12, -RZ, RZ, 0, 5.9604644775390625e-08 ;  /* 0x00000001ff0c7431 */ /* 0x000fe400000001ff */
[----:B------:R-:W-:Y:S02]  /*5f50*/  IMAD.MOV.U32 R8, RZ, RZ, 0x192 ;  /* 0x00000192ff087424 */ /* 0x000fe400078e00ff */
[----:B------:R-:W-:Y:S01]  /*5f60*/  IMAD.MOV.U32 R13, RZ, RZ, RZ ;  /* 0x000000ffff0d7224 */ /* 0x000fe200078e00ff */
[----:B------:R-:W5:Y:S01]  /*5f70*/  LDCU.64 UR6, c[0x4][0x78] ;  /* 0x01000f00ff0677ac */ /* 0x000f620008000a00 */
[----:B------:R-:W2:Y:S01]  /*5f80*/  LDC.64 R2, c[0x4][R3] ;  /* 0x0100000003027b82 */ /* 0x000ea20000000a00 */
[----:B------:R-:W3:Y:S01]  /*5f90*/  LDCU.64 UR4, c[0x4][0x10] ;  /* 0x01000200ff0477ac */ /* 0x000ee20008000a00 */
[----:B-1----:R-:W-:Y:S01]  /*5fa0*/  MOV R5, UR9 ;  /* 0x0000000900057c02 */ /* 0x002fe20008000f00 */
[----:B------:R-:W-:Y:S01]  /*5fb0*/  IMAD.U32 R4, RZ, RZ, UR8 ;  /* 0x00000008ff047e24 */ /* 0x000fe2000f8e00ff */
[----:B-----5:R-:W-:Y:S01]  /*5fc0*/  MOV R7, UR7 ;  /* 0x0000000700077c02 */ /* 0x020fe20008000f00 */
[----:B------:R-:W-:Y:S01]  /*5fd0*/  IMAD.U32 R6, RZ, RZ, UR6 ;  /* 0x00000006ff067e24 */ /* 0x000fe2000f8e00ff */
[----:B---3--:R-:W-:Y:S01]  /*5fe0*/  MOV R11, UR5 ;  /* 0x00000005000b7c02 */ /* 0x008fe20008000f00 */
[----:B------:R-:W-:Y:S02]  /*5ff0*/  IMAD.U32 R10, RZ, RZ, UR4 ;  /* 0x00000004ff0a7e24 */ /* 0x000fe4000f8e00ff */
[----:B------:R-:W-:Y:S07]  /*6000*/  LEPC R20, `(.L_x_97) ;  /* 0x000000001014794e */ /* 0x000fee0000000000 */
[----:B--2-4-:R-:W-:Y:S05]  /*6010*/  CALL.ABS.NOINC R2 ;  /* 0x0000000002007343 */ /* 0x014fea0003c00000 */
.L_x_97:
[----:B------:R-:W-:Y:S01]  /*6020*/  LOP3.LUT P0, RZ, R167, 0x60, RZ, 0xc0, !PT ;  /* 0x00000060a7ff7812 */ /* 0x000fe2000780c0ff */
[----:B------:R-:W-:Y:S05]  /*6030*/  WARPSYNC.ALL ;  /* 0x0000000000007948 */ /* 0x000fea0003800000 */
[----:B------:R-:W-:Y:S01]  /*6040*/  R2UR UR4, R64 ;  /* 0x00000000400472ca */ /* 0x000fe200000e0000 */
[----:B------:R-:W-:Y:S01]  /*6050*/  BSSY.RECONVERGENT B0, `(.L_x_98) ;  /* 0x0000135000007945 */ /* 0x000fe20003800200 */
[-C--:B----4-:R-:W-:Y:S02]  /*6060*/  F2FP.F16.E4M3.UNPACK_B R82, R92.reuse ;  /* 0x0000005cff52723e */ /* 0x090fe400020006ff */
[----:B------:R-:W-:Y:S02]  /*6070*/  F2FP.F16.E4M3.UNPACK_B R109, R92.H1 ;  /* 0x0000005cff6d723e */ /* 0x000fe400030006ff */
[-C--:B------:R-:W-:Y:S01]  /*6080*/  F2FP.F16.E4M3.UNPACK_B R107, R93.reuse ;  /* 0x0000005dff6b723e */ /* 0x080fe200020006ff */
[--C-:B------:R-:W-:Y:S01]  /*6090*/  HADD2.F32 R80, -RZ, R82.reuse.H0_H0 ;  /* 0x20000052ff507230 */ /* 0x100fe20000004100 */
[----:B------:R-:W-:Y:S01]  /*60a0*/  F2FP.F16.E4M3.UNPACK_B R105, R93.H1 ;  /* 0x0000005dff69723e */ /* 0x000fe200030006ff */
[----:B------:R-:W-:Y:S01]  /*60b0*/  HADD2.F32 R82, -RZ, R82.H1_H1 ;  /* 0x30000052ff527230 */ /* 0x000fe20000004100 */
[-C--:B------:R-:W-:Y:S01]  /*60c0*/  F2FP.F16.E4M3.UNPACK_B R130, R84.reuse ;  /* 0x00000054ff82723e */ /* 0x080fe200020006ff */
[--C-:B------:R-:W-:Y:S01]  /*60d0*/  HADD2.F32 R83, -RZ, R109.reuse.H0_H0 ;  /* 0x2000006dff537230 */ /* 0x100fe20000004100 */
[----:B------:R-:W-:Y:S01]  /*60e0*/  F2FP.F16.E4M3.UNPACK_B R132, R84.H1 ;  /* 0x00000054ff84723e */ /* 0x000fe200030006ff */
[----:B------:R-:W3:Y:S01]  /*60f0*/  LDTM.x64 R4, tmem[UR4] ;  /* 0x00000004000479ee */ /* 0x000ee20008340000 */
[----:B------:R-:W-:Y:S01]  /*6100*/  NOP ;  /* 0x0000000000007918 */ /* 0x000fe20000000000 */
[----:B------:R-:W-:Y:S01]  /*6110*/  R2UR UR5, R152 ;  /* 0x00000000980572ca */ /* 0x000fe200000e0000 */
[--C-:B------:R-:W-:Y:S01]  /*6120*/  HADD2.F32 R129, -RZ, R130.reuse.H0_H0 ;  /* 0x20000082ff817230 */ /* 0x100fe20000004100 */
[----:B------:R-:W-:Y:S01]  /*6130*/  F2FP.F16.E4M3.UNPACK_B R93, R94 ;  /* 0x0000005eff5d723e */ /* 0x000fe200020006ff */
[----:B------:R-:W-:Y:S01]  /*6140*/  HADD2.F32 R130, -RZ, R130.H1_H1 ;  /* 0x30000082ff827230 */ /* 0x000fe20000004100 */
[-C--:B------:R-:W-:Y:S01]  /*6150*/  F2FP.F16.E4M3.UNPACK_B R134, R85.reuse ;  /* 0x00000055ff86723e */ /* 0x080fe200020006ff */
[----:B------:R-:W-:Y:S01]  /*6160*/  HADD2.F32 R84, -RZ, R109.H1_H1 ;  /* 0x3000006dff547230 */ /* 0x000fe20000004100 */
[----:B------:R-:W-:Y:S01]  /*6170*/  F2FP.F16.E4M3.UNPACK_B R136, R85.H1 ;  /* 0x00000055ff88723e */ /* 0x000fe200030006ff */
[--C-:B------:R-:W-:Y:S01]  /*6180*/  HADD2.F32 R85, -RZ, R107.reuse.H0_H0 ;  /* 0x2000006bff557230 */ /* 0x100fe20000004100 */
[-C--:B------:R-:W-:Y:S01]  /*6190*/  F2FP.F16.E4M3.UNPACK_B R138, R86.reuse ;  /* 0x00000056ff8a723e */ /* 0x080fe200020006ff */
[--C-:B------:R-:W-:Y:S01]  /*61a0*/  HADD2.F32 R133, -RZ, R134.reuse.H0_H0 ;  /* 0x20000086ff857230 */ /* 0x100fe20000004100 */
[----:B------:R-:W-:Y:S01]  /*61b0*/  F2FP.F16.E4M3.UNPACK_B R140, R86.H1 ;  /* 0x00000056ff8c723e */ /* 0x000fe200030006ff */
[----:B------:R-:W-:Y:S01]  /*61c0*/  HADD2.F32 R86, -RZ, R107.H1_H1 ;  /* 0x3000006bff567230 */ /* 0x000fe20000004100 */
[----:B------:R-:W-:Y:S01]  /*61d0*/  F2FP.F16.E4M3.UNPACK_B R142, R87 ;  /* 0x00000057ff8e723e */ /* 0x000fe200020006ff */
[----:B------:R-:W-:Y:S01]  /*61e0*/  UIADD3 UR5, UPT, UPT, UR5, 0x150, URZ ;  /* 0x0000015005057890 */ /* 0x000fe2000fffe0ff */
[----:B------:R-:W-:Y:S01]  /*61f0*/  HADD2.F32 R134, -RZ, R134.H1_H1 ;  /* 0x30000086ff867230 */ /* 0x000fe20000004100 */
[----:B------:R-:W-:Y:S01]  /*6200*/  F2FP.F16.E4M3.UNPACK_B R114, R88 ;  /* 0x00000058ff72723e */ /* 0x000fe200020006ff */
[--C-:B------:R-:W-:Y:S01]  /*6210*/  HADD2.F32 R137, -RZ, R138.reuse.H0_H0 ;  /* 0x2000008aff897230 */ /* 0x100fe20000004100 */
[----:B------:R-:W-:Y:S01]  /*6220*/  UPRMT UR5, UR48, 0x654, UR5 ;  /* 0x0000065430057896 */ /* 0x000fe20008000005 */
[----:B------:R-:W-:Y:S01]  /*6230*/  HADD2.F32 R138, -RZ, R138.H1_H1 ;  /* 0x3000008aff8a7230 */ /* 0x000fe20000004100 */
[-C--:B------:R-:W-:Y:S01]  /*6240*/  F2FP.F16.E4M3.UNPACK_B R118, R89.reuse ;  /* 0x00000059ff76723e */ /* 0x080fe200020006ff */
[--C-:B------:R-:W-:Y:S01]  /*6250*/  HADD2.F32 R113, -RZ, R114.reuse.H0_H0 ;  /* 0x20000072ff717230 */ /* 0x100fe20000004100 */
[----:B------:R-:W-:Y:S01]  /*6260*/  F2FP.F16.E4M3.UNPACK_B R120, R89.H1 ;  /* 0x00000059ff78723e */ /* 0x000fe200030006ff */
[C---:B---3--:R-:W-:Y:S01]  /*6270*/  FMUL R4, R79.reuse, R4 ;  /* 0x000000044f047220 */ /* 0x048fe20000400000 */
[C---:B------:R-:W-:Y:S01]  /*6280*/  FMUL R5, R79.reuse, R5 ;  /* 0x000000054f057220 */ /* 0x040fe20000400000 */
[C---:B------:R-:W-:Y:S01]  /*6290*/  FMUL R8, R79.reuse, R8 ;  /* 0x000000084f087220 */ /* 0x040fe20000400000 */
[----:B------:R-:W-:Y:S01]  /*62a0*/  FMUL R9, R79, R9 ;  /* 0x000000094f097220 */ /* 0x000fe20000400000 */
[----:B------:R-:W-:Y:S01]  /*62b0*/  SYNCS.ARRIVE.TRANS64.RED.A1T0 RZ, [UR5], RZ ;  /* 0x000000ffffff79a7 */ /* 0x000fe20008100405 */
[C---:B------:R-:W-:Y:S01]  /*62c0*/  FFMA R4, R81.reuse, R80, R4 ;  /* 0x0000005051047223 */ /* 0x040fe20000000004 */
[----:B------:R-:W-:Y:S01]  /*62d0*/  FFMA R5, R81, R82, R5 ;  /* 0x0000005251057223 */ /* 0x000fe20000000005 */
[----:B------:R-:W-:Y:S02]  /*62e0*/  HADD2.F32 R89, -RZ, R93.H0_H0 ;  /* 0x2000005dff597230 */ /* 0x000fe40000004100 */
[C---:B------:R-:W-:Y:S01]  /*62f0*/  FMUL R12, R79.reuse, R12 ;  /* 0x0000000c4f0c7220 */ /* 0x040fe20000400000 */
        /* <DEDUP_REMOVED lines=11> */
[----:B------:R-:W-:Y:S02]  /*63b0*/  HADD2.F32 R114, -RZ, R114.H1_H1 ;  /* 0x30000072ff727230 */ /* 0x000fe40000004100 */
[C---:B------:R-:W-:Y:S01]  /*63c0*/  FMUL R32, R79.reuse, R36 ;  /* 0x000000244f207220 */ /* 0x040fe20000400000 */
[C---:B------:R-:W-:Y:S01]  /*63d0*/  FMUL R33, R79.reuse, R37 ;  /* 0x000000254f217220 */ /* 0x040fe20000400000 */
[--C-:B------:R-:W-:Y:S02]  /*63e0*/  HADD2.F32 R117, -RZ, R118.reuse.H0_H0 ;  /* 0x20000076ff757230 */ /* 0x100fe40000004100 */
[C---:B------:R-:W-:Y:S01]  /*63f0*/  FMUL R36, R79.reuse, R40 ;  /* 0x000000284f247220 */ /* 0x040fe20000400000 */
[----:B------:R-:W-:Y:S02]  /*6400*/  HADD2.F32 R118, -RZ, R118.H1_H1 ;  /* 0x30000076ff767230 */ /* 0x000fe40000004100 */
        /* <DEDUP_REMOVED lines=8> */
[----:B------:R-:W-:Y:S01]  /*6490*/  F2FP.F16.E4M3.UNPACK_B R92, R94.H1 ;  /* 0x0000005eff5c723e */ /* 0x000fe200030006ff */
[C---:B------:R-:W-:Y:S01]  /*64a0*/  FMUL R53, R79.reuse, R57 ;  /* 0x000000394f357220 */ /* 0x040fe20000400000 */
[C---:B------:R-:W-:Y:S01]  /*64b0*/  FMUL R56, R79.reuse, R60 ;  /* 0x0000003c4f387220 */ /* 0x040fe20000400000 */
[----:B------:R-:W-:Y:S01]  /*64c0*/  F2FP.F16.E4M3.UNPACK_B R141, R87.H1 ;  /* 0x00000057ff8d723e */ /* 0x000fe200030006ff */
[C---:B------:R-:W-:Y:S01]  /*64d0*/  FMUL R57, R79.reuse, R61 ;  /* 0x0000003d4f397220 */ /* 0x040fe20000400000 */
[----:B------:R-:W-:Y:S02]  /*64e0*/  HADD2.F32 R80, -RZ, R142.H1_H1 ;  /* 0x3000008eff507230 */ /* 0x000fe40000004100 */
[C---:B------:R-:W-:Y:S01]  /*64f0*/  FMUL R60, R79.reuse, R64 ;  /* 0x000000404f3c7220 */ /* 0x040fe20000400000 */
[----:B------:R-:W-:Y:S01]  /*6500*/  F2FP.F16.E4M3.UNPACK_B R116, R88.H1 ;  /* 0x00000058ff74723e */ /* 0x000fe200030006ff */
[C---:B------:R-:W-:Y:S01]  /*6510*/  FMUL R61, R79.reuse, R65 ;  /* 0x000000414f3d7220 */ /* 0x040fe20000400000 */
[C---:B------:R-:W-:Y:S01]  /*6520*/  FMUL R6, R79.reuse, R6 ;  /* 0x000000064f067220 */ /* 0x040fe20000400000 */
[----:B------:R-:W-:Y:S01]  /*6530*/  F2FP.F16.E4M3.UNPACK_B R94, R95 ;  /* 0x0000005fff5e723e */ /* 0x000fe200020006ff */
[----:B------:R-:W-:Y:S01]  /*6540*/  FMUL R7, R79, R7 ;  /* 0x000000074f077220 */ /* 0x000fe20000400000 */
[--C-:B------:R-:W-:Y:S02]  /*6550*/  HADD2.F32 R87, -RZ, R105.reuse.H0_H0 ;  /* 0x20000069ff577230 */ /* 0x100fe40000004100 */
[C---:B------:R-:W-:Y:S01]  /*6560*/  FFMA R6, R81.reuse, R83, R6 ;  /* 0x0000005351067223 */ /* 0x040fe20000000006 */
[----:B------:R-:W-:Y:S01]  /*6570*/  F2FP.F16.E4M3.UNPACK_B R122, R90 ;  /* 0x0000005aff7a723e */ /* 0x000fe200020006ff */
[C---:B------:R-:W-:Y:S01]  /*6580*/  FFMA R7, R81.reuse, R84, R7 ;  /* 0x0000005451077223 */ /* 0x040fe20000000007 */
[C---:B------:R-:W-:Y:S01]  /*6590*/  FFMA R8, R81.reuse, R85, R8 ;  /* 0x0000005551087223 */ /* 0x040fe20000000008 */
[----:B------:R-:W-:Y:S01]  /*65a0*/  F2FP.F16.E4M3.UNPACK_B R124, R90.H1 ;  /* 0x0000005aff7c723e */ /* 0x000fe200030006ff */
[----:B------:R-:W-:Y:S02]  /*65b0*/  HADD2.F32 R88, -RZ, R105.H1_H1 ;  /* 0x30000069ff587230 */ /* 0x000fe40000004100 */
[----:B------:R-:W-:Y:S01]  /*65c0*/  FFMA R9, R81, R86, R9 ;  /* 0x0000005651097223 */ /* 0x000fe20000000009 */
[----:B------:R-:W-:Y:S01]  /*65d0*/  F2FP.SATFINITE.E4M3.F32.PACK_AB_MERGE_C R152, R7, R6, RZ ;  /* 0x000000060798723e */ /* 0x000fe200048070ff */
[----:B------:R-:W-:Y:S02]  /*65e0*/  HADD2.F32 R90, -RZ, R93.H1_H1 ;  /* 0x3000005dff5a7230 */ /* 0x000fe40000004100 */
[----:B------:R-:W-:Y:S01]  /*65f0*/  FMUL R10, R79, R10 ;  /* 0x0000000a4f0a7220 */ /* 0x000fe20000400000 */
[--C-:B------:R-:W-:Y:S01]  /*6600*/  HADD2.F32 R93, -RZ, R94.reuse.H0_H0 ;  /* 0x2000005eff5d7230 */ /* 0x100fe20000004100 */
[----:B------:R-:W-:Y:S01]  /*6610*/  F2FP.SATFINITE.E4M3.F32.PACK_AB_MERGE_C R152, R5, R4, R152 ;  /* 0x000000040598723e */ /* 0x000fe20004807098 */
[----:B------:R-:W-:Y:S02]  /*6620*/  HADD2.F32 R94, -RZ, R94.H1_H1 ;  /* 0x3000005eff5e7230 */ /* 0x000fe40000004100 */
[----:B------:R-:W-:Y:S01]  /*6630*/  FFMA R10, R81, R87, R10 ;  /* 0x00000057510a7223 */ /* 0x000fe2000000000a */
[--C-:B------:R-:W-:Y:S02]  /*6640*/  HADD2.F32 R121, -RZ, R122.reuse.H0_H0 ;  /* 0x2000007aff797230 */ /* 0x100fe40000004100 */
[----:B------:R-:W-:Y:S01]  /*6650*/  FMUL R11, R79, R11 ;  /* 0x0000000b4f0b7220 */ /* 0x000fe20000400000 */
[----:B------:R-:W-:Y:S01]  /*6660*/  F2FP.F16.E4M3.UNPACK_B R126, R91 ;  /* 0x0000005bff7e723e */ /* 0x000fe200020006ff */
[----:B------:R-:W-:Y:S01]  /*6670*/  HADD2.F32 R122, -RZ, R122.H1_H1 ;  /* 0x3000007aff7a7230 */ /* 0x000fe20000004100 */
[----:B------:R-:W-:Y:S01]  /*6680*/  F2FP.F16.E4M3.UNPACK_B R103, R95.H1 ;  /* 0x0000005fff67723e */ /* 0x000fe200030006ff */
[C---:B------:R-:W-:Y:S01]  /*6690*/  FFMA R11, R81.reuse, R88, R11 ;  /* 0x00000058510b7223 */ /* 0x040fe2000000000b */
[----:B------:R-:W-:Y:S01]  /*66a0*/  F2FP.F16.E4M3.UNPACK_B R128, R91.H1 ;  /* 0x0000005bff80723e */ /* 0x000fe200030006ff */
[----:B------:R-:W-:Y:S02]  /*66b0*/  HADD2.F32 R91, -RZ, R92.H0_H0 ;  /* 0x2000005cff5b7230 */ /* 0x000fe40000004100 */
[C---:B------:R-:W-:Y:S01]  /*66c0*/  FFMA R12, R81.reuse, R89, R12 ;  /* 0x00000059510c7223 */ /* 0x040fe2000000000c */
[----:B------:R-:W-:Y:S01]  /*66d0*/  FFMA R13, R81, R90, R13 ;  /* 0x0000005a510d7223 */ /* 0x000fe2000000000d */
[----:B------:R-:W-:Y:S01]  /*66e0*/  F2FP.SATFINITE.E4M3.F32.PACK_AB_MERGE_C R153, R11, R10, RZ ;  /* 0x0000000a0b99723e */ /* 0x000fe200048070ff */
[--C-:B------:R-:W-:Y:S01]  /*66f0*/  HADD2.F32 R125, -RZ, R126.reuse.H0_H0 ;  /* 0x2000007eff7d7230 */ /* 0x100fe20000004100 */
[----:B------:R-:W-:Y:S01]  /*6700*/  F2FP.F16.E4M3.UNPACK_B R101, R96 ;  /* 0x00000060ff65723e */ /* 0x000fe200020006ff */
[----:B------:R-:W-:Y:S01]  /*6710*/  HADD2.F32 R126, -RZ, R126.H1_H1 ;  /* 0x3000007eff7e7230 */ /* 0x000fe20000004100 */
[----:B------:R-:W-:Y:S01]  /*6720*/  F2FP.SATFINITE.E4M3.F32.PACK_AB_MERGE_C R153, R9, R8, R153 ;  /* 0x000000080999723e */ /* 0x000fe20004807099 */
[----:B------:R-:W-:Y:S02]  /*6730*/  HADD2.F32 R83, -RZ, R142.H0_H0 ;  /* 0x2000008eff537230 */ /* 0x000fe40000004100 */
[C---:B------:R-:W-:Y:S01]  /*6740*/  FMUL R14, R79.reuse, R14 ;  /* 0x0000000e4f0e7220 */ /* 0x040fe20000400000 */
[----:B------:R-:W-:Y:S02]  /*6750*/  HADD2.F32 R92, -RZ, R92.H1_H1 ;  /* 0x3000005cff5c7230 */ /* 0x000fe40000004100 */
[----:B------:R-:W-:Y:S01]  /*6760*/  FMUL R15, R79, R15 ;  /* 0x0000000f4f0f7220 */ /* 0x000fe20000400000 */
[----:B------:R-:W-:Y:S01]  /*6770*/  F2FP.F16.E4M3.UNPACK_B R100, R96.H1 ;  /* 0x00000060ff64723e */ /* 0x000fe200030006ff */
[--C-:B------:R-:W-:Y:S02]  /*6780*/  HADD2.F32 R95, -RZ, R103.reuse.H0_H0 ;  /* 0x20000067ff5f7230 */ /* 0x100fe40000004100 */
[C---:B------:R-:W-:Y:S01]  /*6790*/  FFMA R14, R81.reuse, R91, R14 ;  /* 0x0000005b510e7223 */ /* 0x040fe2000000000e */
[C---:B------:R-:W-:Y:S01]  /*67a0*/  FFMA R15, R81.reuse, R92, R15 ;  /* 0x0000005c510f7223 */ /* 0x040fe2000000000f */
[C---:B------:R-:W-:Y:S01]  /*67b0*/  FFMA R16, R81.reuse, R93, R16 ;  /* 0x0000005d51107223 */ /* 0x040fe20000000010 */
[----:B------:R-:W-:Y:S01]  /*67c0*/  FFMA R17, R81, R94, R17 ;  /* 0x0000005e51117223 */ /* 0x000fe20000000011 */
[-C--:B------:R-:W-:Y:S01]  /*67d0*/  F2FP.F16.E4M3.UNPACK_B R102, R97.reuse ;  /* 0x00000061ff66723e */ /* 0x080fe200020006ff */
[----:B------:R-:W-:Y:S01]  /*67e0*/  HADD2.F32 R96, -RZ, R103.H1_H1 ;  /* 0x30000067ff607230 */ /* 0x000fe20000004100 */
[----:B------:R-:W-:Y:S01]  /*67f0*/  F2FP.SATFINITE.E4M3.F32.PACK_AB_MERGE_C R154, R15, R14, RZ ;  /* 0x0000000e0f9a723e */ /* 0x000fe200048070ff */
[----:B------:R-:W-:Y:S01]  /*6800*/  FMUL R18, R79, R18 ;  /* 0x000000124f127220 */ /* 0x000fe20000400000 */
[----:B------:R-:W-:Y:S01]  /*6810*/  F2FP.F16.E4M3.UNPACK_B R104, R97.H1 ;  /* 0x00000061ff68723e */ /* 0x000fe200030006ff */
[--C-:B------:R-:W-:Y:S01]  /*6820*/  HADD2.F32 R97, -RZ, R101.reuse.H0_H0 ;  /* 0x20000065ff617230 */ /* 0x100fe20000004100 */
[----:B------:R-:W-:Y:S01]  /*6830*/  F2FP.SATFINITE.E4M3.F32.PACK_AB_MERGE_C R154, R13, R12, R154 ;  /* 0x0000000c0d9a723e */ /* 0x000fe2000480709a */
[----:B------:R-:W-:Y:S01]  /*6840*/  FFMA R18, R81, R95, R18 ;  /* 0x0000005f51127223 */ /* 0x000fe20000000012 */
[----:B------:R-:W-:Y:S01]  /*6850*/  F2FP.F16.E4M3.UNPACK_B R110, R99 ;  /* 0x00000063ff6e723e */ /* 0x000fe200020006ff */
[----:B------:R-:W-:Y:S01]  /*6860*/  FMUL R19, R79, R19 ;  /* 0x000000134f137220 */ /* 0x000fe20000400000 */
[----:B------:R-:W-:Y:S01]  /*6870*/  F2FP.F16.E4M3.UNPACK_B R112, R99.H1 ;  /* 0x00000063ff70723e */ /* 0x000fe200030006ff */
[----:B------:R-:W-:Y:S01]  /*6880*/  HADD2.F32 R99, -RZ, R101.H1_H1 ;  /* 0x30000065ff637230 */ /* 0x000fe20000004100 */
[-C--:B------:R-:W-:Y:S01]  /*6890*/  F2FP.F16.E4M3.UNPACK_B R106, R98.reuse ;  /* 0x00000062ff6a723e */ /* 0x080fe200020006ff */
[----:B------:R-:W-:Y:S01]  /*68a0*/  HADD2.F32 R101, -RZ, R102.H0_H0 ;  /* 0x20000066ff657230 */ /* 0x000fe20000004100 */
[----:B------:R-:W-:Y:S01]  /*68b0*/  F2FP.F16.E4M3.UNPACK_B R108, R98.H1 ;  /* 0x00000062ff6c723e */ /* 0x000fe200030006ff */
[----:B------:R-:W-:Y:S02]  /*68c0*/  HADD2.F32 R98, -RZ, R100.H0_H0 ;  /* 0x20000064ff627230 */ /* 0x000fe40000004100 */
[C---:B------:R-:W-:Y:S01]  /*68d0*/  FFMA R19, R81.reuse, R96, R19 ;  /* 0x0000006051137223 */ /* 0x040fe20000000013 */
[C---:B------:R-:W-:Y:S01]  /*68e0*/  FFMA R0, R81.reuse, R97, R0 ;  /* 0x0000006151007223 */ /* 0x040fe20000000000 */
[----:B------:R-:W-:Y:S01]  /*68f0*/  FFMA R2, R81, R99, R2 ;  /* 0x0000006351027223 */ /* 0x000fe20000000002 */
[----:B------:R-:W-:Y:S02]  /*6900*/  HADD2.F32 R102, -RZ, R102.H1_H1 ;  /* 0x30000066ff667230 */ /* 0x000fe40000004100 */
[----:B------:R-:W-:Y:S01]  /*6910*/  FMUL R3, R79, R22 ;  /* 0x000000164f037220 */ /* 0x000fe20000400000 */
[----:B------:R-:W-:Y:S01]  /*6920*/  HADD2.F32 R100, -RZ, R100.H1_H1 ;  /* 0x30000064ff647230 */ /* 0x000fe20000004100 */
[----:B------:R-:W-:Y:S01]  /*6930*/  F2FP.SATFINITE.E4M3.F32.PACK_AB_MERGE_C R155, R19, R18, RZ ;  /* 0x00000012139b723e */ /* 0x000fe200048070ff */
[--C-:B------:R-:W-:Y:S02]  /*6940*/  HADD2.F32 R105, -RZ, R106.reuse.H0_H0 ;  /* 0x2000006aff697230 */ /* 0x100fe40000004100 */
[----:B------:R-:W-:Y:S01]  /*6950*/  FFMA R3, R81, R98, R3 ;  /* 0x0000006251037223 */ /* 0x000fe20000000003 */
[----:B------:R-:W-:Y:S01]  /*6960*/  HADD2.F32 R106, -RZ, R106.H1_H1 ;  /* 0x3000006aff6a7230 */ /* 0x000fe20000004100 */
[----:B------:R-:W-:Y:S01]  /*6970*/  F2FP.SATFINITE.E4M3.F32.PACK_AB_MERGE_C R155, R17, R16, R155 ;  /* 0x00000010119b723e */ /* 0x000fe2000480709b */
[----:B------:R-:W-:Y:S02]  /*6980*/  HADD2.F32 R109, -RZ, R110.H0_H0 ;  /* 0x2000006eff6d7230 */ /* 0x000fe40000004100 */
[C---:B------:R-:W-:Y:S01]  /*6990*/  FMUL R23, R79.reuse, R23 ;  /* 0x000000174f177220 */ /* 0x040fe20000400000 */
[--C-:B------:R-:W-:Y:S02]  /*69a0*/  HADD2.F32 R103, -RZ, R104.reuse.H0_H0 ;  /* 0x20000068ff677230 */ /* 0x100fe40000004100 */
[----:B------:R-:W-:Y:S01]  /*69b0*/  FMUL R22, R79, R26 ;  /* 0x0000001a4f167220 */ /* 0x000fe20000400000 */
[----:B------:R-:W-:Y:S01]  /*69c0*/  HADD2.F32 R104, -RZ, R104.H1_H1 ;  /* 0x30000068ff687230 */ /* 0x000fe20000004100 */
[----:B------:R1:W-:Y:S01]  /*69d0*/  STS.128 [R172+UR47+0x2200], R152 ;  /* 0x00220098ac007988 */ /* 0x0003e20008000c2f */
[C---:B------:R-:W-:Y:S01]  /*69e0*/  FFMA R23, R81.reuse, R100, R23 ;  /* 0x0000006451177223 */ /* 0x040fe20000000017 */
[C---:B------:R-:W-:Y:S01]  /*69f0*/  FFMA R20, R81.reuse, R101, R20 ;  /* 0x0000006551147223 */ /* 0x040fe20000000014 */
[C---:B------:R-:W-:Y:S01]  /*6a00*/  FFMA R21, R81.reuse, R102, R21 ;  /* 0x0000006651157223 */ /* 0x040fe20000000015 */
[----:B------:R-:W-:Y:S01]  /*6a10*/  FFMA R22, R81, R103, R22 ;  /* 0x0000006751167223 */ /* 0x000fe20000000016 */
[----:B------:R-:W-:Y:S01]  /*6a20*/  HADD2.F32 R110, -RZ, R110.H1_H1 ;  /* 0x3000006eff6e7230 */ /* 0x000fe20000004100 */
[----:B------:R-:W-:Y:S01]  /*6a30*/  F2FP.SATFINITE.E4M3.F32.PACK_AB_MERGE_C R157, R23, R3, RZ ;  /* 0x00000003179d723e */ /* 0x000fe200048070ff */
[C---:B------:R-:W-:Y:S01]  /*6a40*/  FMUL R27, R79.reuse, R27 ;  /* 0x0000001b4f1b7220 */ /* 0x040fe20000400000 */
[--C-:B------:R-:W-:Y:S02]  /*6a50*/  HADD2.F32 R107, -RZ, R108.reuse.H0_H0 ;  /* 0x2000006cff6b7230 */ /* 0x100fe40000004100 */
[----:B------:R-:W-:Y:S01]  /*6a60*/  FMUL R26, R79, R30 ;  /* 0x0000001e4f1a7220 */ /* 0x000fe20000400000 */
[----:B------:R-:W-:Y:S01]  /*6a70*/  HADD2.F32 R108, -RZ, R108.H1_H1 ;  /* 0x3000006cff6c7230 */ /* 0x000fe20000004100 */
[----:B------:R-:W-:Y:S01]  /*6a80*/  F2FP.SATFINITE.E4M3.F32.PACK_AB_MERGE_C R156, R2, R0, R157 ;  /* 0x00000000029c723e */ /* 0x000fe2000480709d */
[C---:B------:R-:W-:Y:S01]  /*6a90*/  FFMA R27, R81.reuse, R104, R27 ;  /* 0x00000068511b7223 */ /* 0x040fe2000000001b */
[C---:B------:R-:W-:Y:S01]  /*6aa0*/  FFMA R24, R81.reuse, R105, R24 ;  /* 0x0000006951187223 */ /* 0x040fe20000000018 */
[C---:B------:R-:W-:Y:S01]  /*6ab0*/  FFMA R25, R81.reuse, R106, R25 ;  /* 0x0000006a51197223 */ /* 0x040fe20000000019 */
[----:B------:R-:W-:Y:S01]  /*6ac0*/  FFMA R26, R81, R107, R26 ;  /* 0x0000006b511a7223 */ /* 0x000fe2000000001a */
[----:B------:R-:W-:Y:S01]  /*6ad0*/  FMUL R31, R79, R31 ;  /* 0x0000001f4f1f7220 */ /* 0x000fe20000400000 */
[--C-:B------:R-:W-:Y:S01]  /*6ae0*/  HADD2.F32 R111, -RZ, R112.reuse.H0_H0 ;  /* 0x20000070ff6f7230 */ /* 0x100fe20000004100 */
[----:B------:R-:W-:Y:S01]  /*6af0*/  F2FP.SATFINITE.E4M3.F32.PACK_AB_MERGE_C R158, R27, R22, RZ ;  /* 0x000000161b9e723e */ /* 0x000fe200048070ff */
[----:B------:R-:W-:Y:S02]  /*6b00*/  HADD2.F32 R112, -RZ, R112.H1_H1 ;  /* 0x30000070ff707230 */ /* 0x000fe40000004100 */
[C---:B------:R-:W-:Y:S01]  /*6b10*/  FFMA R31, R81.reuse, R108, R31 ;  /* 0x0000006c511f7223 */ /* 0x040fe2000000001f */
[----:B------:R-:W-:Y:S01]  /*6b20*/  FFMA R28, R81, R109, R28 ;  /* 0x0000006d511c7223 */ /* 0x000fe2000000001c */
[----:B------:R-:W-:Y:S01]  /*6b30*/  F2FP.SATFINITE.E4M3.F32.PACK_AB_MERGE_C R157, R21, R20, R158 ;  /* 0x00000014159d723e */ /* 0x000fe2000480709e */
[----:B------:R-:W-:Y:S01]  /*6b40*/  FFMA R29, R81, R110, R29 ;  /* 0x0000006e511d7223 */ /* 0x000fe2000000001d */
[----:B------:R-:W-:Y:S01]  /*6b50*/  FMUL R30, R79, R34 ;  /* 0x000000224f1e7220 */ /* 0x000fe20000400000 */
[----:B------:R-:W-:Y:S01]  /*6b60*/  F2FP.SATFINITE.E4M3.F32.PACK_AB_MERGE_C R159, R31, R26, RZ ;  /* 0x0000001a1f9f723e */ /* 0x000fe200048070ff */
[----:B------:R-:W-:Y:S01]  /*6b70*/  FMUL R35, R79, R35 ;  /* 0x000000234f237220 */ /* 0x000fe20000400000 */
[--C-:B------:R-:W-:Y:S02]  /*6b80*/  HADD2.F32 R115, -RZ, R116.reuse.H0_H0 ;  /* 0x20000074ff737230 */ /* 0x100fe40000004100 */
[----:B------:R-:W-:Y:S01]  /*6b90*/  FFMA R30, R81, R111, R30 ;  /* 0x0000006f511e7223 */ /* 0x000fe2000000001e */
[----:B------:R-:W-:Y:S01]  /*6ba0*/  F2FP.SATFINITE.E4M3.F32.PACK_AB_MERGE_C R158, R25, R24, R159 ;  /* 0x00000018199e723e */ /* 0x000fe2000480709f */
[C---:B------:R-:W-:Y:S01]  /*6bb0*/  FFMA R35, R81.reuse, R112, R35 ;  /* 0x0000007051237223 */ /* 0x040fe20000000023 */
[C---:B------:R-:W-:Y:S01]  /*6bc0*/  FFMA R32, R81.reuse, R113, R32 ;  /* 0x0000007151207223 */ /* 0x040fe20000000020 */
[----:B------:R-:W-:Y:S01]  /*6bd0*/  FFMA R33, R81, R114, R33 ;  /* 0x0000007251217223 */ /* 0x000fe20000000021 */
[----:B------:R-:W-:Y:S02]  /*6be0*/  HADD2.F32 R116, -RZ, R116.H1_H1 ;  /* 0x30000074ff747230 */ /* 0x000fe40000004100 */
        /* <DEDUP_REMOVED lines=9> */
[----:B------:R-:W-:Y:S01]  /*6c80*/  HADD2.F32 R120, -RZ, R120.H1_H1 ;  /* 0x30000078ff787230 */ /* 0x000fe20000004100 */
[----:B------:R1:W-:Y:S01]  /*6c90*/  STS.128 [R171+0x2010], R156 ;  /* 0x0020109cab007388 */ /* 0x0003e20000000c00 */
[----:B------:R-:W-:Y:S01]  /*6ca0*/  F2FP.SATFINITE.E4M3.F32.PACK_AB_MERGE_C R180, R39, R34, RZ ;  /* 0x0000002227b4723e */ /* 0x000fe200048070ff */
[C---:B------:R-:W-:Y:S01]  /*6cb0*/  FMUL R38, R79.reuse, R42 ;  /* 0x0000002a4f267220 */ /* 0x040fe20000400000 */
[----:B------:R-:W-:Y:S01]  /*6cc0*/  FMUL R43, R79, R43 ;  /* 0x0000002b4f2b7220 */ /* 0x000fe20000400000 */
[--C-:B------:R-:W-:Y:S01]  /*6cd0*/  HADD2.F32 R123, -RZ, R124.reuse.H0_H0 ;  /* 0x2000007cff7b7230 */ /* 0x100fe20000004100 */
[----:B------:R-:W-:Y:S01]  /*6ce0*/  F2FP.SATFINITE.E4M3.F32.PACK_AB_MERGE_C R180, R33, R32, R180 ;  /* 0x0000002021b4723e */ /* 0x000fe200048070b4 */
[C---:B------:R-:W-:Y:S01]  /*6cf0*/  FFMA R38, R81.reuse, R119, R38 ;  /* 0x0000007751267223 */ /* 0x040fe20000000026 */
        /* <DEDUP_REMOVED lines=14> */
[C---:B------:R-:W-:Y:S01]  /*6de0*/  FMUL R46, R79.reuse, R50 ;  /* 0x000000324f2e7220 */ /* 0x040fe20000400000 */
[C---:B------:R-:W-:Y:S01]  /*6df0*/  FMUL R51, R79.reuse, R51 ;  /* 0x000000334f337220 */ /* 0x040fe20000400000 */
[--C-:B------:R-:W-:Y:S02]  /*6e00*/  HADD2.F32 R131, -RZ, R132.reuse.H0_H0 ;  /* 0x20000084ff837230 */ /* 0x100fe40000004100 */
[----:B------:R-:W-:Y:S01]  /*6e10*/  FMUL R50, R79, R54 ;  /* 0x000000364f327220 */ /* 0x000fe20000400000 */
[C---:B------:R-:W-:Y:S01]  /*6e20*/  FFMA R46, R81.reuse, R127, R46 ;  /* 0x0000007f512e7223 */ /* 0x040fe2000000002e */
[----:B------:R-:W-:Y:S02]  /*6e30*/  HADD2.F32 R132, -RZ, R132.H1_H1 ;  /* 0x30000084ff847230 */ /* 0x000fe40000004100 */
[----:B------:R-:W-:Y:S01]  /*6e40*/  FFMA R51, R81, R128, R51 ;  /* 0x0000008051337223 */ /* 0x000fe20000000033 */
[----:B------:R-:W-:Y:S01]  /*6e50*/  FMUL R55, R79, R55 ;  /* 0x000000374f377220 */ /* 0x000fe20000400000 */
[C---:B------:R-:W-:Y:S01]  /*6e60*/  FFMA R48, R81.reuse, R129, R48 ;  /* 0x0000008151307223 */ /* 0x040fe20000000030 */
[C---:B------:R-:W-:Y:S01]  /*6e70*/  FFMA R49, R81.reuse, R130, R49 ;  /* 0x0000008251317223 */ /* 0x040fe20000000031 */
[--C-:B------:R-:W-:Y:S02]  /*6e80*/  HADD2.F32 R135, -RZ, R136.reuse.H0_H0 ;  /* 0x20000088ff877230 */ /* 0x100fe40000004100 */
[----:B------:R-:W-:Y:S01]  /*6e90*/  FFMA R50, R81, R131, R50 ;  /* 0x0000008351327223 */ /* 0x000fe20000000032 */
[----:B------:R-:W-:Y:S02]  /*6ea0*/  HADD2.F32 R136, -RZ, R136.H1_H1 ;  /* 0x30000088ff887230 */ /* 0x000fe40000004100 */
[----:B------:R-:W-:Y:S01]  /*6eb0*/  FMUL R54, R79, R58 ;  /* 0x0000003a4f367220 */ /* 0x000fe20000400000 */
        /* <DEDUP_REMOVED lines=18> */
[----:B------:R-:W-:Y:S01]  /*6fe0*/  F2FP.SATFINITE.E4M3.F32.PACK_AB_MERGE_C R182, R47, R42, RZ ;  /* 0x0000002a2fb6723e */ /* 0x000fe200048070ff */
[----:B------:R-:W-:Y:S01]  /*6ff0*/  FFMA R60, R81, R83, R60 ;  /* 0x00000053513c7223 */ /* 0x000fe2000000003c */
[----:B------:R-:W-:Y:S01]  /*7000*/  F2FP.SATFINITE.E4M3.F32.PACK_AB_MERGE_C R183, R51, R46, RZ ;  /* 0x0000002e33b7723e */ /* 0x000fe200048070ff */
[C---:B------:R-:W-:Y:S01]  /*7010*/  FFMA R61, R81.reuse, R80, R61 ;  /* 0x00000050513d7223 */ /* 0x040fe2000000003d */
[C---:B------:R-:W-:Y:S01]  /*7020*/  FFMA R62, R81.reuse, R85, R62 ;  /* 0x00000055513e7223 */ /* 0x040fe2000000003e */
[----:B------:R-:W-:Y:S01]  /*7030*/  FFMA R67, R81, R82, R67 ;  /* 0x0000005251437223 */ /* 0x000fe20000000043 */
[----:B------:R-:W-:Y:S02]  /*7040*/  F2FP.SATFINITE.E4M3.F32.PACK_AB_MERGE_C R182, R41, R40, R182 ;  /* 0x0000002829b6723e */ /* 0x000fe400048070b6 */
[----:B------:R-:W-:Y:S02]  /*7050*/  F2FP.SATFINITE.E4M3.F32.PACK_AB_MERGE_C R183, R45, R44, R183 ;  /* 0x0000002c2db7723e */ /* 0x000fe400048070b7 */
[----:B------:R-:W-:Y:S02]  /*7060*/  F2FP.SATFINITE.E4M3.F32.PACK_AB_MERGE_C R184, R55, R50, RZ ;  /* 0x0000003237b8723e */ /* 0x000fe400048070ff */
[----:B------:R-:W-:Y:S01]  /*7070*/  F2FP.SATFINITE.E4M3.F32.PACK_AB_MERGE_C R185, R59, R54, RZ ;  /* 0x000000363bb9723e */ /* 0x000fe200048070ff */
[----:B------:R1:W-:Y:S01]  /*7080*/  STS.128 [R177+0x2020], R180 ;  /* 0x002020b4b1007388 */ /* 0x0003e20000000c00 */
[----:B------:R-:W-:Y:S02]  /*7090*/  F2FP.SATFINITE.E4M3.F32.PACK_AB_MERGE_C R186, R63, R58, RZ ;  /* 0x0000003a3fba723e */ /* 0x000fe400048070ff */
[----:B------:R-:W-:Y:S02]  /*70a0*/  F2FP.SATFINITE.E4M3.F32.PACK_AB_MERGE_C R188, R67, R62, RZ ;  /* 0x0000003e43bc723e */ /* 0x000fe400048070ff */
[----:B------:R-:W-:Y:S02]  /*70b0*/  F2FP.SATFINITE.E4M3.F32.PACK_AB_MERGE_C R184, R49, R48, R184 ;  /* 0x0000003031b8723e */ /* 0x000fe400048070b8 */
[----:B------:R-:W-:Y:S02]  /*70c0*/  F2FP.SATFINITE.E4M3.F32.PACK_AB_MERGE_C R185, R53, R52, R185 ;  /* 0x0000003435b9723e */ /* 0x000fe400048070b9 */
[----:B------:R-:W-:Y:S02]  /*70d0*/  F2FP.SATFINITE.E4M3.F32.PACK_AB_MERGE_C R186, R57, R56, R186 ;  /* 0x0000003839ba723e */ /* 0x000fe400048070ba */
[----:B------:R-:W-:Y:S02]  /*70e0*/  F2FP.SATFINITE.E4M3.F32.PACK_AB_MERGE_C R187, R61, R60, R188 ;  /* 0x0000003c3dbb723e */ /* 0x000fe400048070bc */
[----:B------:R-:W-:Y:S03]  /*70f0*/  IADD3 R76, PT, PT, R76, 0x1, RZ ;  /* 0x000000014c4c7810 */ /* 0x000fe60007ffe0ff */
[----:B------:R1:W-:Y:S01]  /*7100*/  STS.128 [R176+0x2030], R184 ;  /* 0x002030b8b0007388 */ /* 0x0003e20000000c00 */
[----:B------:R-:W-:Y:S01]  /*7110*/  @!PT LDS RZ, [RZ] ;  /* 0x00000000fffff984 */ /* 0x000fe20000000800 */
[----:B------:R-:W-:Y:S01]  /*7120*/  @!PT LDS RZ, [RZ] ;  /* 0x00000000fffff984 */ /* 0x000fe20000000800 */
[----:B------:R-:W-:Y:S01]  /*7130*/  @!PT LDS RZ, [RZ] ;  /* 0x00000000fffff984 */ /* 0x000fe20000000800 */
[----:B------:R-:W-:Y:S01]  /*7140*/  @!PT LDS RZ, [RZ] ;  /* 0x00000000fffff984 */ /* 0x000fe20000000800 */
[----:B------:R3:W-:Y:S07]  /*7150*/  MEMBAR.ALL.CTA ;  /* 0x0000000000007992 */ /* 0x0007ee0000008000 */
[----:B---3--:R-:W3:Y:S02]  /*7160*/  FENCE.VIEW.ASYNC.S ;  /* 0x00000000000073c6 */ /* 0x008ee40000000000 */
[----:B---3--:R-:W-:Y:S06]  /*7170*/  BAR.SYNC.DEFER_BLOCKING 0x1, 0x80 ;  /* 0x0042000000007b1d */ /* 0x008fec0000010000 */
[----:B------:R-:W-:Y:S05]  /*7180*/  @P0 BRA `(.L_x_99) ;  /* 0x0000000000840947 */ /* 0x000fea0003800000 */
[C---:B------:R-:W-:Y:S01]  /*7190*/  ISETP.NE.AND P0, PT, R150.reuse, 0x1, PT ;  /* 0x000000019600780c */ /* 0x040fe20003f05270 */
[----:B------:R-:W-:Y:S01]  /*71a0*/  IMAD.SHL.U32 R0, R163, 0x80, RZ ;  /* 0x00000080a3007824 */ /* 0x000fe200078e00ff */
[----:B------:R-:W-:Y:S01]  /*71b0*/  R2UR UR9, R161 ;  /* 0x00000000a10972ca */ /* 0x000fe200000e0000 */
[----:B------:R-:W-:Y:S01]  /*71c0*/  UIADD3 UR13, UPT, UPT, UR47, 0x2200, URZ ;  /* 0x000022002f0d7890 */ /* 0x000fe2000fffe0ff */
[----:B------:R-:W-:Y:S01]  /*71d0*/  R2UR UR7, R150 ;  /* 0x00000000960772ca */ /* 0x000fe200000e0000 */
[C---:B------:R-:W-:Y:S01]  /*71e0*/  IMAD.HI.U32 R3, R0.reuse, R151, RZ ;  /* 0x0000009700037227 */ /* 0x040fe200078e00ff */
[C---:B------:R-:W-:Y:S02]  /*71f0*/  R2UR UR10, R0.reuse ;  /* 0x00000000000a72ca */ /* 0x040fe400000e0000 */
[C---:B------:R-:W-:Y:S01]  /*7200*/  R2UR UR5, R149.reuse ;  /* 0x00000000950572ca */ /* 0x040fe200000e0000 */
[----:B------:R-:W-:Y:S01]  /*7210*/  IMAD.U32 R178, RZ, RZ, UR13 ;  /* 0x0000000dffb27e24 */ /* 0x000fe2000f8e00ff */
[----:B------:R-:W-:Y:S04]  /*7220*/  SHF.R.U32.HI R3, RZ, R148, R3 ;  /* 0x00000094ff037219 */ /* 0x000fe80000011603 */
[----:B------:R-:W-:Y:S01]  /*7230*/  SEL R3, R0, R3, !P0 ;  /* 0x0000000300037207 */ /* 0x000fe20004000000 */
[----:B------:R-:W-:Y:S01]  /*7240*/  USHF.L.U32 UR9, UR9, 0x6, URZ ;  /* 0x0000000609097899 */ /* 0x000fe200080006ff */
[----:B------:R-:W-:Y:S02]  /*7250*/  ISETP.NE.AND P0, PT, R149, 0x1, PT ;  /* 0x000000019500780c */ /* 0x000fe40003f05270 */
[C---:B------:R-:W-:Y:S01]  /*7260*/  R2UR UR4, R3.reuse ;  /* 0x00000000030472ca */ /* 0x040fe200000e0000 */
[C---:B------:R-:W-:Y:S01]  /*7270*/  IMAD.HI.U32 R2, R3.reuse, R146, RZ ;  /* 0x0000009203027227 */ /* 0x040fe200078e00ff */
[----:B------:R-:W-:Y:S02]  /*7280*/  R2UR UR11, R3 ;  /* 0x00000000030b72ca */ /* 0x000fe400000e0000 */
[----:B------:R-:W-:Y:S01]  /*7290*/  R2UR UR8, R178 ;  /* 0x00000000b20872ca */ /* 0x000fe200000e0000 */
[----:B------:R-:W-:Y:S01]  /*72a0*/  IMAD.MOV R4, RZ, RZ, -R3 ;  /* 0x000000ffff047224 */ /* 0x000fe200078e0a03 */
[----:B------:R-:W-:Y:S04]  /*72b0*/  SHF.R.U32.HI R2, RZ, R147, R2 ;  /* 0x00000093ff027219 */ /* 0x000fe80000011602 */
[----:B------:R-:W-:Y:S01]  /*72c0*/  R2UR UR12, R2 ;  /* 0x00000000020c72ca */ /* 0x000fe200000e0000 */
[----:B------:R-:W-:Y:S01]  /*72d0*/  VOTEU.ANY UP0, P0 ;  /* 0x0000000000ff7886 */ /* 0x000fe20000000100 */
[----:B------:R-:W-:Y:S11]  /*72e0*/  R2UR UR6, R4 ;  /* 0x00000000040672ca */ /* 0x000ff600000e0000 */
[----:B------:R-:W-:Y:S02]  /*72f0*/  USEL UR12, UR4, UR12, !UP0 ;  /* 0x0000000c040c7287 */ /* 0x000fe4000c000000 */
[----:B------:R-:W-:Y:S02]  /*7300*/  UIADD3 UR14, UP0, UPT, UR50, 0x680, URZ ;  /* 0x00000680320e7890 */ /* 0x000fe4000ff1e0ff */
[----:B------:R-:W-:Y:S02]  /*7310*/  UIMAD UR10, UR7, UR6, UR10 ;  /* 0x00000006070a72a4 */ /* 0x000fe4000f8e020a */
[----:B------:R-:W-:Y:S01]  /*7320*/  IMAD R2, RZ, RZ, -UR12 ;  /* 0x8000000cff027e24 */ /* 0x000fe2000f8e02ff */
[----:B------:R-:W-:Y:S04]  /*7330*/  UIADD3.X UR15, UPT, UPT, URZ, UR51, URZ, UP0, !UPT ;  /* 0x00000033ff0f7290 */ /* 0x000fe800087fe4ff */
[----:B------:R-:W-:Y:S11]  /*7340*/  R2UR UR4, R2 ;  /* 0x00000000020472ca */ /* 0x000ff600000e0000 */
[----:B------:R-:W-:Y:S02]  /*7350*/  @!UPT UIADD3 URZ, UPT, UPT, URZ, URZ, URZ ;  /* 0x000000fffffff290 */ /* 0x000fe4000fffe0ff */
[----:B------:R-:W-:Y:S09]  /*7360*/  UIMAD UR11, UR5, UR4, UR11 ;  /* 0x00000004050b72a4 */ /* 0x000ff2000f8e020b */
[----:B------:R3:W-:Y:S01]  /*7370*/  UTMASTG.4D.IM2COL [UR8], [UR14] ;  /* 0x000000080e0073b5 */ /* 0x0007e20008058000 */
[----:B------:R0:W-:Y:S01]  /*7380*/  UTMACMDFLUSH ;  /* 0x00000000000079b7 */ /* 0x0001e20000000000 */
[----:B---3--:R-:W-:Y:S04]  /*7390*/  DEPBAR.LE SB0, 0x0 ;  /* 0x000080000000791a */ /* 0x008fe80000000000 */
.L_x_99:
[----:B------:R-:W-:Y:S05]  /*73a0*/  BSYNC.RECONVERGENT B0 ;  /* 0x0000000000007941 */ /* 0x000fea0003800200 */
.L_x_98:
[----:B------:R-:W-:Y:S01]  /*73b0*/  BAR.SYNC.DEFER_BLOCKING 0x1, 0x80 ;  /* 0x0042000000007b1d */ /* 0x000fe20000010000 */
[----:B------:R-:W-:Y:S01]  /*73c0*/  ISETP.NE.AND P1, PT, R179, RZ, PT ;  /* 0x000000ffb300720c */ /* 0x000fe20003f25270 */
[----:B------:R-:W-:Y:S01]  /*73d0*/  IMAD.IADD R161, R75, 0x1, R143 ;  /* 0x000000014ba17824 */ /* 0x000fe200078e028f */
[C---:B------:R-:W-:Y:S01]  /*73e0*/  ISETP.NE.AND P0, PT, R76.reuse, 0x2, PT ;  /* 0x000000024c00780c */ /* 0x040fe20003f05270 */
[----:B------:R-:W-:Y:S01]  /*73f0*/  IMAD.IADD R163, R77, 0x1, R160 ;  /* 0x000000014da37824 */ /* 0x000fe200078e02a0 */
[----:B------:R-:W-:Y:S01]  /*7400*/  LOP3.LUT R169, R169, 0x1, RZ, 0x3c, !PT ;  /* 0x00000001a9a97812 */ /* 0x000fe200078e3cff */
[----:B------:R-:W-:Y:S01]  /*7410*/  IMAD.MOV.U32 R19, RZ, RZ, R175 ;  /* 0x000000ffff137224 */ /* 0x000fe200078e00af */
[----:B------:R-:W-:Y:S02]  /*7420*/  SEL R3, RZ, 0x1, P0 ;  /* 0x00000001ff037807 */ /* 0x000fe40000000000 */
[----:B------:R-:W-:Y:S02]  /*7430*/  SEL R76, R76, RZ, P0 ;  /* 0x000000ff4c4c7207 */ /* 0x000fe40000000000 */
[----:B------:R-:W-:Y:S03]  /*7440*/  LOP3.LUT R170, R170, R3, RZ, 0x3c, !PT ;  /* 0x00000003aaaa7212 */ /* 0x000fe600078e3cff */
[----:B------:R-:W-:Y:S05]  /*7450*/  @P1 BRA `(.L_x_100) ;  /* 0xffffffdc00341947 */ /* 0x000fea000383ffff */
[----:B------:R-:W-:Y:S05]  /*7460*/  EXIT ;  /* 0x000000000000794d */ /* 0x000fea0003800000 */
.L_x_20:
[----:B------:R-:W-:Y:S07]  /*7470*/  MOV R2, UR9 ;  /* 0x0000000900027c02 */ /* 0x000fee0008000f00 */
.L_x_101:
[----:B-1----:R1:W2:Y:S02]  /*7480*/  SYNCS.PHASECHK.TRANS64.TRYWAIT P2, [R2+URZ+0x88], R5 ;  /* 0x00008805020075a7 */ /* 0x0022a400080411ff */
[----:B--2---:R-:W-:Y:S05]  /*7490*/  @!P2 NANOSLEEP.SYNCS 0x989680 ;  /* 0x009896800000a95d */ /* 0x004fea0003900000 */
[----:B------:R-:W2:Y:S02]  /*74a0*/  @!P2 SYNCS.PHASECHK.TRANS64 P2, [R2+URZ+0x88], R5 ;  /* 0x000088050200a5a7 */ /* 0x000ea400080410ff */
[----:B--2---:R-:W-:Y:S05]  /*74b0*/  @!P2 BRA `(.L_x_101) ;  /* 0xfffffffc00f0a947 */ /* 0x004fea000383ffff */
[----:B------:R-:W-:Y:S05]  /*74c0*/  BRA `(.L_x_19) ;  /* 0xffffffa4001c7947 */ /* 0x000fea000383ffff */
.L_x_26:
[----:B------:R-:W-:Y:S07]  /*74d0*/  MOV R2, UR17 ;  /* 0x0000001100027c02 */ /* 0x000fee0008000f00 */
.L_x_102:
[----:B-1----:R1:W2:Y:S02]  /*74e0*/  SYNCS.PHASECHK.TRANS64.TRYWAIT P1, [R2+URZ+0x88], R5 ;  /* 0x00008805020075a7 */ /* 0x0022a400080211ff */
[----:B--2---:R-:W-:Y:S05]  /*74f0*/  @!P1 NANOSLEEP.SYNCS 0x989680 ;  /* 0x009896800000995d */ /* 0x004fea0003900000 */
[----:B------:R-:W2:Y:S02]  /*7500*/  @!P1 SYNCS.PHASECHK.TRANS64 P1, [R2+URZ+0x88], R5 ;  /* 0x00008805020095a7 */ /* 0x000ea400080210ff */
[----:B--2---:R-:W-:Y:S05]  /*7510*/  @!P1 BRA `(.L_x_102) ;  /* 0xfffffffc00f09947 */ /* 0x004fea000383ffff */
[----:B------:R-:W-:Y:S05]  /*7520*/  BRA `(.L_x_25) ;  /* 0xffffffa800847947 */ /* 0x000fea000383ffff */
.L_x_30:
[----:B-1----:R-:W-:-:S07]  /*7530*/  MOV R2, UR22 ;  /* 0x0000001600027c02 */ /* 0x002fce0008000f00 */
.L_x_103:
[----:B-1----:R1:W4:Y:S02]  /*7540*/  SYNCS.PHASECHK.TRANS64.TRYWAIT P1, [R2+URZ+0x130], R3 ;  /* 0x00013003020075a7 */ /* 0x00232400080211ff */
[----:B----4-:R-:W-:Y:S05]  /*7550*/  @!P1 NANOSLEEP.SYNCS 0x989680 ;  /* 0x009896800000995d */ /* 0x010fea0003900000 */
[----:B------:R-:W4:Y:S02]  /*7560*/  @!P1 SYNCS.PHASECHK.TRANS64 P1, [R2+URZ+0x130], R3 ;  /* 0x00013003020095a7 */ /* 0x000f2400080210ff */
[----:B----4-:R-:W-:Y:S05]  /*7570*/  @!P1 BRA `(.L_x_103) ;  /* 0xfffffffc00f09947 */ /* 0x010fea000383ffff */
[----:B------:R-:W-:Y:S05]  /*7580*/  BRA `(.L_x_104) ;  /* 0xffffffac00487947 */ /* 0x000fea000383ffff */
.L_x_34:
[----:B------:R-:W-:-:S07]  /*7590*/  MOV R0, UR4 ;  /* 0x0000000400007c02 */ /* 0x000fce0008000f00 */
.L_x_105:
[----:B-1----:R1:W4:Y:S02]  /*75a0*/  SYNCS.PHASECHK.TRANS64.TRYWAIT P0, [R0+URZ], R3 ;  /* 0x00000003000075a7 */ /* 0x00232400080011ff */
[----:B----4-:R-:W-:Y:S05]  /*75b0*/  @!P0 NANOSLEEP.SYNCS 0x989680 ;  /* 0x009896800000895d */ /* 0x010fea0003900000 */
[----:B------:R-:W4:Y:S02]  /*75c0*/  @!P0 SYNCS.PHASECHK.TRANS64 P0, [R0+URZ], R3 ;  /* 0x00000003000085a7 */ /* 0x000f2400080010ff */
[----:B----4-:R-:W-:Y:S05]  /*75d0*/  @!P0 BRA `(.L_x_105) ;  /* 0xfffffffc00f08947 */ /* 0x010fea000383ffff */
[----:B------:R-:W-:Y:S05]  /*75e0*/  BRA `(.L_x_106) ;  /* 0xffffffb000a07947 */ /* 0x000fea000383ffff */
.L_x_35:
[----:B------:R-:W-:-:S07]  /*75f0*/  MOV R0, UR4 ;  /* 0x0000000400007c02 */ /* 0x000fce0008000f00 */
.L_x_107:
[----:B-1----:R1:W4:Y:S02]  /*7600*/  SYNCS.PHASECHK.TRANS64.TRYWAIT P0, [R0+URZ], R3 ;  /* 0x00000003000075a7 */ /* 0x00232400080011ff */
[----:B----4-:R-:W-:Y:S05]  /*7610*/  @!P0 NANOSLEEP.SYNCS 0x989680 ;  /* 0x009896800000895d */ /* 0x010fea0003900000 */
[----:B------:R-:W4:Y:S02]  /*7620*/  @!P0 SYNCS.PHASECHK.TRANS64 P0, [R0+URZ], R3 ;  /* 0x00000003000085a7 */ /* 0x000f2400080010ff */
[----:B----4-:R-:W-:Y:S05]  /*7630*/  @!P0 BRA `(.L_x_107) ;  /* 0xfffffffc00f08947 */ /* 0x010fea000383ffff */
[----:B------:R-:W-:Y:S05]  /*7640*/  BRA `(.L_x_108) ;  /* 0xffffffb000b07947 */ /* 0x000fea000383ffff */
.L_x_36:
[----:B------:R-:W-:-:S07]  /*7650*/  MOV R0, UR4 ;  /* 0x0000000400007c02 */ /* 0x000fce0008000f00 */
.L_x_109:
[----:B-1----:R1:W4:Y:S02]  /*7660*/  SYNCS.PHASECHK.TRANS64.TRYWAIT P0, [R0+URZ], R3 ;  /* 0x00000003000075a7 */ /* 0x00232400080011ff */
[----:B----4-:R-:W-:Y:S05]  /*7670*/  @!P0 NANOSLEEP.SYNCS 0x989680 ;  /* 0x009896800000895d */ /* 0x010fea0003900000 */
[----:B------:R-:W4:Y:S02]  /*7680*/  @!P0 SYNCS.PHASECHK.TRANS64 P0, [R0+URZ], R3 ;  /* 0x00000003000085a7 */ /* 0x000f2400080010ff */
[----:B----4-:R-:W-:Y:S05]  /*7690*/  @!P0 BRA `(.L_x_109) ;  /* 0xfffffffc00f08947 */ /* 0x010fea000383ffff */
[----:B------:R-:W-:Y:S05]  /*76a0*/  BRA `(.L_x_110) ;  /* 0xffffffb000c07947 */ /* 0x000fea000383ffff */
.L_x_37:
[----:B------:R-:W-:-:S07]  /*76b0*/  MOV R0, UR4 ;  /* 0x0000000400007c02 */ /* 0x000fce0008000f00 */
.L_x_111:
[----:B-1----:R1:W4:Y:S02]  /*76c0*/  SYNCS.PHASECHK.TRANS64.TRYWAIT P0, [R0+URZ], R3 ;  /* 0x00000003000075a7 */ /* 0x00232400080011ff */
[----:B----4-:R-:W-:Y:S05]  /*76d0*/  @!P0 NANOSLEEP.SYNCS 0x989680 ;  /* 0x009896800000895d */ /* 0x010fea0003900000 */
[----:B------:R-:W4:Y:S02]  /*76e0*/  @!P0 SYNCS.PHASECHK.TRANS64 P0, [R0+URZ], R3 ;  /* 0x00000003000085a7 */ /* 0x000f2400080010ff */
[----:B----4-:R-:W-:Y:S05]  /*76f0*/  @!P0 BRA `(.L_x_111) ;  /* 0xfffffffc00f08947 */ /* 0x010fea000383ffff */
[----:B------:R-:W-:Y:S05]  /*7700*/  BRA `(.L_x_112) ;  /* 0xffffffb000d07947 */ /* 0x000fea000383ffff */
.L_x_38:
[----:B------:R-:W-:-:S07]  /*7710*/  MOV R0, UR4 ;  /* 0x0000000400007c02 */ /* 0x000fce0008000f00 */
.L_x_113:
[----:B-1----:R1:W4:Y:S02]  /*7720*/  SYNCS.PHASECHK.TRANS64.TRYWAIT P0, [R0+URZ], R3 ;  /* 0x00000003000075a7 */ /* 0x00232400080011ff */
[----:B----4-:R-:W-:Y:S05]  /*7730*/  @!P0 NANOSLEEP.SYNCS 0x989680 ;  /* 0x009896800000895d */ /* 0x010fea0003900000 */
[----:B------:R-:W4:Y:S02]  /*7740*/  @!P0 SYNCS.PHASECHK.TRANS64 P0, [R0+URZ], R3 ;  /* 0x00000003000085a7 */ /* 0x000f2400080010ff */
[----:B----4-:R-:W-:Y:S05]  /*7750*/  @!P0 BRA `(.L_x_113) ;  /* 0xfffffffc00f08947 */ /* 0x010fea000383ffff */
[----:B------:R-:W-:Y:S05]  /*7760*/  BRA `(.L_x_114) ;  /* 0xffffffb000e07947 */ /* 0x000fea000383ffff */
.L_x_39:
[----:B------:R-:W-:-:S07]  /*7770*/  MOV R0, UR4 ;  /* 0x0000000400007c02 */ /* 0x000fce0008000f00 */
.L_x_115:
[----:B-1----:R1:W4:Y:S02]  /*7780*/  SYNCS.PHASECHK.TRANS64.TRYWAIT P0, [R0+URZ], R3 ;  /* 0x00000003000075a7 */ /* 0x00232400080011ff */
[----:B----4-:R-:W-:Y:S05]  /*7790*/  @!P0 NANOSLEEP.SYNCS 0x989680 ;  /* 0x009896800000895d */ /* 0x010fea0003900000 */
[----:B------:R-:W4:Y:S02]  /*77a0*/  @!P0 SYNCS.PHASECHK.TRANS64 P0, [R0+URZ], R3 ;  /* 0x00000003000085a7 */ /* 0x000f2400080010ff */
[----:B----4-:R-:W-:Y:S05]  /*77b0*/  @!P0 BRA `(.L_x_115) ;  /* 0xfffffffc00f08947 */ /* 0x010fea000383ffff */
[----:B------:R-:W-:Y:S05]  /*77c0*/  BRA `(.L_x_116) ;  /* 0xffffffb000f07947 */ /* 0x000fea000383ffff */
.L_x_40:
[----:B------:R-:W-:-:S07]  /*77d0*/  MOV R0, UR4 ;  /* 0x0000000400007c02 */ /* 0x000fce0008000f00 */
.L_x_117:
[----:B-1----:R1:W4:Y:S02]  /*77e0*/  SYNCS.PHASECHK.TRANS64.TRYWAIT P0, [R0+URZ], R3 ;  /* 0x00000003000075a7 */ /* 0x00232400080011ff */
[----:B----4-:R-:W-:Y:S05]  /*77f0*/  @!P0 NANOSLEEP.SYNCS 0x989680 ;  /* 0x009896800000895d */ /* 0x010fea0003900000 */
[----:B------:R-:W4:Y:S02]  /*7800*/  @!P0 SYNCS.PHASECHK.TRANS64 P0, [R0+URZ], R3 ;  /* 0x00000003000085a7 */ /* 0x000f2400080010ff */
[----:B----4-:R-:W-:Y:S05]  /*7810*/  @!P0 BRA `(.L_x_117) ;  /* 0xfffffffc00f08947 */ /* 0x010fea000383ffff */
[----:B------:R-:W-:Y:S05]  /*7820*/  BRA `(.L_x_118) ;  /* 0xffffffb400007947 */ /* 0x000fea000383ffff */
.L_x_41:
[----:B------:R-:W-:-:S07]  /*7830*/  MOV R0, UR4 ;  /* 0x0000000400007c02 */ /* 0x000fce0008000f00 */
.L_x_119:
[----:B-1----:R1:W4:Y:S02]  /*7840*/  SYNCS.PHASECHK.TRANS64.TRYWAIT P0, [R0+URZ], R3 ;  /* 0x00000003000075a7 */ /* 0x00232400080011ff */
[----:B----4-:R-:W-:Y:S05]  /*7850*/  @!P0 NANOSLEEP.SYNCS 0x989680 ;  /* 0x009896800000895d */ /* 0x010fea0003900000 */
[----:B------:R-:W4:Y:S02]  /*7860*/  @!P0 SYNCS.PHASECHK.TRANS64 P0, [R0+URZ], R3 ;  /* 0x00000003000085a7 */ /* 0x000f2400080010ff */
[----:B----4-:R-:W-:Y:S05]  /*7870*/  @!P0 BRA `(.L_x_119) ;  /* 0xfffffffc00f08947 */ /* 0x010fea000383ffff */
[----:B------:R-:W-:Y:S05]  /*7880*/  BRA `(.L_x_120) ;  /* 0xffffffb400107947 */ /* 0x000fea000383ffff */
.L_x_42:
[----:B------:R-:W-:-:S07]  /*7890*/  MOV R0, UR4 ;  /* 0x0000000400007c02 */ /* 0x000fce0008000f00 */
.L_x_121:
[----:B-1----:R1:W4:Y:S02]  /*78a0*/  SYNCS.PHASECHK.TRANS64.TRYWAIT P0, [R0+URZ], R3 ;  /* 0x00000003000075a7 */ /* 0x00232400080011ff */
[----:B----4-:R-:W-:Y:S05]  /*78b0*/  @!P0 NANOSLEEP.SYNCS 0x989680 ;  /* 0x009896800000895d */ /* 0x010fea0003900000 */
[----:B------:R-:W4:Y:S02]  /*78c0*/  @!P0 SYNCS.PHASECHK.TRANS64 P0, [R0+URZ], R3 ;  /* 0x00000003000085a7 */ /* 0x000f2400080010ff */
[----:B----4-:R-:W-:Y:S05]  /*78d0*/  @!P0 BRA `(.L_x_121) ;  /* 0xfffffffc00f08947 */ /* 0x010fea000383ffff */
[----:B------:R-:W-:Y:S05]  /*78e0*/  BRA `(.L_x_122) ;  /* 0xffffffb400207947 */ /* 0x000fea000383ffff */
.L_x_43:
[----:B------:R-:W-:-:S07]  /*78f0*/  MOV R0, UR4 ;  /* 0x0000000400007c02 */ /* 0x000fce0008000f00 */
.L_x_123:
[----:B-1----:R1:W4:Y:S02]  /*7900*/  SYNCS.PHASECHK.TRANS64.TRYWAIT P0, [R0+URZ], R3 ;  /* 0x00000003000075a7 */ /* 0x00232400080011ff */
[----:B----4-:R-:W-:Y:S05]  /*7910*/  @!P0 NANOSLEEP.SYNCS 0x989680 ;  /* 0x009896800000895d */ /* 0x010fea0003900000 */
[----:B------:R-:W4:Y:S02]  /*7920*/  @!P0 SYNCS.PHASECHK.TRANS64 P0, [R0+URZ], R3 ;  /* 0x00000003000085a7 */ /* 0x000f2400080010ff */
[----:B----4-:R-:W-:Y:S05]  /*7930*/  @!P0 BRA `(.L_x_123) ;  /* 0xfffffffc00f08947 */ /* 0x010fea000383ffff */
[----:B------:R-:W-:Y:S05]  /*7940*/  BRA `(.L_x_124) ;  /* 0xffffffb400307947 */ /* 0x000fea000383ffff */
.L_x_44:
[----:B------:R-:W-:-:S07]  /*7950*/  MOV R0, UR4 ;  /* 0x0000000400007c02 */ /* 0x000fce0008000f00 */
.L_x_125:
[----:B-1----:R1:W4:Y:S02]  /*7960*/  SYNCS.PHASECHK.TRANS64.TRYWAIT P0, [R0+URZ], R3 ;  /* 0x00000003000075a7 */ /* 0x00232400080011ff */
[----:B----4-:R-:W-:Y:S05]  /*7970*/  @!P0 NANOSLEEP.SYNCS 0x989680 ;  /* 0x009896800000895d */ /* 0x010fea0003900000 */
[----:B------:R-:W4:Y:S02]  /*7980*/  @!P0 SYNCS.PHASECHK.TRANS64 P0, [R0+URZ], R3 ;  /* 0x00000003000085a7 */ /* 0x000f2400080010ff */
[----:B----4-:R-:W-:Y:S05]  /*7990*/  @!P0 BRA `(.L_x_125) ;  /* 0xfffffffc00f08947 */ /* 0x010fea000383ffff */
[----:B------:R-:W-:Y:S05]  /*79a0*/  BRA `(.L_x_126) ;  /* 0xffffffb400407947 */ /* 0x000fea000383ffff */
.L_x_45:
[----:B------:R-:W-:-:S07]  /*79b0*/  MOV R0, UR4 ;  /* 0x0000000400007c02 */ /* 0x000fce0008000f00 */
.L_x_127:
[----:B-1----:R1:W4:Y:S02]  /*79c0*/  SYNCS.PHASECHK.TRANS64.TRYWAIT P0, [R0+URZ], R3 ;  /* 0x00000003000075a7 */ /* 0x00232400080011ff */
[----:B----4-:R-:W-:Y:S05]  /*79d0*/  @!P0 NANOSLEEP.SYNCS 0x989680 ;  /* 0x009896800000895d */ /* 0x010fea0003900000 */
[----:B------:R-:W4:Y:S02]  /*79e0*/  @!P0 SYNCS.PHASECHK.TRANS64 P0, [R0+URZ], R3 ;  /* 0x00000003000085a7 */ /* 0x000f2400080010ff */
[----:B----4-:R-:W-:Y:S05]  /*79f0*/  @!P0 BRA `(.L_x_127) ;  /* 0xfffffffc00f08947 */ /* 0x010fea000383ffff */
[----:B------:R-:W-:Y:S05]  /*7a00*/  BRA `(.L_x_128) ;  /* 0xffffffb400507947 */ /* 0x000fea000383ffff */
.L_x_46:
[----:B------:R-:W-:-:S07]  /*7a10*/  MOV R0, UR4 ;  /* 0x0000000400007c02 */ /* 0x000fce0008000f00 */
.L_x_129:
[----:B-1----:R1:W4:Y:S02]  /*7a20*/  SYNCS.PHASECHK.TRANS64.TRYWAIT P0, [R0+URZ], R3 ;  /* 0x00000003000075a7 */ /* 0x00232400080011ff */
[----:B----4-:R-:W-:Y:S05]  /*7a30*/  @!P0 NANOSLEEP.SYNCS 0x989680 ;  /* 0x009896800000895d */ /* 0x010fea0003900000 */
[----:B------:R-:W4:Y:S02]  /*7a40*/  @!P0 SYNCS.PHASECHK.TRANS64 P0, [R0+URZ], R3 ;  /* 0x00000003000085a7 */ /* 0x000f2400080010ff */
[----:B----4-:R-:W-:Y:S05]  /*7a50*/  @!P0 BRA `(.L_x_129) ;  /* 0xfffffffc00f08947 */ /* 0x010fea000383ffff */
[----:B------:R-:W-:Y:S05]  /*7a60*/  BRA `(.L_x_130) ;  /* 0xffffffb400607947 */ /* 0x000fea000383ffff */
.L_x_47:
[----:B------:R-:W-:-:S07]  /*7a70*/  MOV R0, UR4 ;  /* 0x0000000400007c02 */ /* 0x000fce0008000f00 */
.L_x_131:
[----:B-1----:R1:W4:Y:S02]  /*7a80*/  SYNCS.PHASECHK.TRANS64.TRYWAIT P0, [R0+URZ], R3 ;  /* 0x00000003000075a7 */ /* 0x00232400080011ff */
[----:B----4-:R-:W-:Y:S05]  /*7a90*/  @!P0 NANOSLEEP.SYNCS 0x989680 ;  /* 0x009896800000895d */ /* 0x010fea0003900000 */
[----:B------:R-:W4:Y:S02]  /*7aa0*/  @!P0 SYNCS.PHASECHK.TRANS64 P0, [R0+URZ], R3 ;  /* 0x00000003000085a7 */ /* 0x000f2400080010ff */
[----:B----4-:R-:W-:Y:S05]  /*7ab0*/  @!P0 BRA `(.L_x_131) ;  /* 0xfffffffc00f08947 */ /* 0x010fea000383ffff */
[----:B------:R-:W-:Y:S05]  /*7ac0*/  BRA `(.L_x_132) ;  /* 0xffffffb400707947 */ /* 0x000fea000383ffff */
.L_x_48:
[----:B------:R-:W-:-:S07]  /*7ad0*/  MOV R0, UR4 ;  /* 0x0000000400007c02 */ /* 0x000fce0008000f00 */
.L_x_133:
[----:B-1----:R1:W4:Y:S02]  /*7ae0*/  SYNCS.PHASECHK.TRANS64.TRYWAIT P0, [R0+URZ], R3 ;  /* 0x00000003000075a7 */ /* 0x00232400080011ff */
[----:B----4-:R-:W-:Y:S05]  /*7af0*/  @!P0 NANOSLEEP.SYNCS 0x989680 ;  /* 0x009896800000895d */ /* 0x010fea0003900000 */
[----:B------:R-:W4:Y:S02]  /*7b00*/  @!P0 SYNCS.PHASECHK.TRANS64 P0, [R0+URZ], R3 ;  /* 0x00000003000085a7 */ /* 0x000f2400080010ff */
[----:B----4-:R-:W-:Y:S05]  /*7b10*/  @!P0 BRA `(.L_x_133) ;  /* 0xfffffffc00f08947 */ /* 0x010fea000383ffff */
[----:B------:R-:W-:Y:S05]  /*7b20*/  BRA `(.L_x_134) ;  /* 0xffffffb400807947 */ /* 0x000fea000383ffff */
.L_x_49:
[----:B------:R-:W-:-:S07]  /*7b30*/  MOV R0, UR4 ;  /* 0x0000000400007c02 */ /* 0x000fce0008000f00 */
.L_x_135:
[----:B-1----:R1:W4:Y:S02]  /*7b40*/  SYNCS.PHASECHK.TRANS64.TRYWAIT P0, [R0+URZ], R3 ;  /* 0x00000003000075a7 */ /* 0x00232400080011ff */
[----:B----4-:R-:W-:Y:S05]  /*7b50*/  @!P0 NANOSLEEP.SYNCS 0x989680 ;  /* 0x009896800000895d */ /* 0x010fea0003900000 */
[----:B------:R-:W4:Y:S02]  /*7b60*/  @!P0 SYNCS.PHASECHK.TRANS64 P0, [R0+URZ], R3 ;  /* 0x00000003000085a7 */ /* 0x000f2400080010ff */
[----:B----4-:R-:W-:Y:S05]  /*7b70*/  @!P0 BRA `(.L_x_135) ;  /* 0xfffffffc00f08947 */ /* 0x010fea000383ffff */
[----:B------:R-:W-:Y:S05]  /*7b80*/  BRA `(.L_x_136) ;  /* 0xffffffb400907947 */ /* 0x000fea000383ffff */
.L_x_52:
[----:B------:R-:W-:-:S07]  /*7b90*/  MOV R4, UR48 ;  /* 0x0000003000047c02 */ /* 0x000fce0008000f00 */
.L_x_137:
[----:B-1----:R1:W2:Y:S02]  /*7ba0*/  SYNCS.PHASECHK.TRANS64.TRYWAIT P1, [R4+URZ+0x138], R7 ;  /* 0x00013807040075a7 */ /* 0x0022a400080211ff */
[----:B--2---:R-:W-:Y:S05]  /*7bb0*/  @!P1 NANOSLEEP.SYNCS 0x989680 ;  /* 0x009896800000995d */ /* 0x004fea0003900000 */
[----:B------:R-:W2:Y:S02]  /*7bc0*/  @!P1 SYNCS.PHASECHK.TRANS64 P1, [R4+URZ+0x138], R7 ;  /* 0x00013807040095a7 */ /* 0x000ea400080210ff */
[----:B--2---:R-:W-:Y:S05]  /*7bd0*/  @!P1 BRA `(.L_x_137) ;  /* 0xfffffffc00f09947 */ /* 0x004fea000383ffff */
[----:B------:R-:W-:Y:S05]  /*7be0*/  BRA `(.L_x_138) ;  /* 0xffffffb400f87947 */ /* 0x000fea000383ffff */
.L_x_53:
[----:B-1----:R-:W-:-:S07]  /*7bf0*/  MOV R4, UR48 ;  /* 0x0000003000047c02 */ /* 0x002fce0008000f00 */
.L_x_139:
[----:B-1----:R1:W2:Y:S02]  /*7c00*/  SYNCS.PHASECHK.TRANS64.TRYWAIT P1, [R4+URZ+0x130], R5 ;  /* 0x00013005040075a7 */ /* 0x0022a400080211ff */
[----:B--2---:R-:W-:Y:S05]  /*7c10*/  @!P1 NANOSLEEP.SYNCS 0x989680 ;  /* 0x009896800000995d */ /* 0x004fea0003900000 */
[----:B------:R-:W2:Y:S02]  /*7c20*/  @!P1 SYNCS.PHASECHK.TRANS64 P1, [R4+URZ+0x130], R5 ;  /* 0x00013005040095a7 */ /* 0x000ea400080210ff */
[----:B--2---:R-:W-:Y:S05]  /*7c30*/  @!P1 BRA `(.L_x_139) ;  /* 0xfffffffc00f09947 */ /* 0x004fea000383ffff */
[----:B------:R-:W-:Y:S05]  /*7c40*/  BRA `(.L_x_140) ;  /* 0xffffffb800007947 */ /* 0x000fea000383ffff */
.L_x_61:
[----:B------:R-:W-:-:S07]  /*7c50*/  MOV R0, UR6 ;  /* 0x0000000600007c02 */ /* 0x000fce0008000f00 */
.L_x_141:
[----:B-1----:R1:W2:Y:S02]  /*7c60*/  SYNCS.PHASECHK.TRANS64.TRYWAIT P0, [R0+URZ+0x130], R5 ;  /* 0x00013005000075a7 */ /* 0x0022a400080011ff */
[----:B--2---:R-:W-:Y:S05]  /*7c70*/  @!P0 NANOSLEEP.SYNCS 0x989680 ;  /* 0x009896800000895d */ /* 0x004fea0003900000 */
[----:B------:R-:W2:Y:S02]  /*7c80*/  @!P0 SYNCS.PHASECHK.TRANS64 P0, [R0+URZ+0x130], R5 ;  /* 0x00013005000085a7 */ /* 0x000ea400080010ff */
[----:B--2---:R-:W-:Y:S05]  /*7c90*/  @!P0 BRA `(.L_x_141) ;  /* 0xfffffffc00f08947 */ /* 0x004fea000383ffff */
[----:B------:R-:W-:Y:S05]  /*7ca0*/  BRA `(.L_x_142) ;  /* 0xffffffbc00707947 */ /* 0x000fea000383ffff */
.L_x_62:
[----:B------:R-:W-:-:S07]  /*7cb0*/  MOV R5, UR8 ;  /* 0x0000000800057c02 */ /* 0x000fce0008000f00 */
.L_x_143:
[----:B-1----:R1:W2:Y:S02]  /*7cc0*/  SYNCS.PHASECHK.TRANS64.TRYWAIT P0, [R5+URZ+0x150], R0 ;  /* 0x00015000050075a7 */ /* 0x0022a400080011ff */
[----:B--2---:R-:W-:Y:S05]  /*7cd0*/  @!P0 NANOSLEEP.SYNCS 0x989680 ;  /* 0x009896800000895d */ /* 0x004fea0003900000 */
[----:B------:R-:W2:Y:S02]  /*7ce0*/  @!P0 SYNCS.PHASECHK.TRANS64 P0, [R5+URZ+0x150], R0 ;  /* 0x00015000050085a7 */ /* 0x000ea400080010ff */
[----:B--2---:R-:W-:Y:S05]  /*7cf0*/  @!P0 BRA `(.L_x_143) ;  /* 0xfffffffc00f08947 */ /* 0x004fea000383ffff */
[----:B------:R-:W-:Y:S05]  /*7d00*/  BRA `(.L_x_144) ;  /* 0xffffffbc008c7947 */ /* 0x000fea000383ffff */
.L_x_65:
[----:B-1----:R-:W-:Y:S07]  /*7d10*/  MOV R0, UR7 ;  /* 0x0000000700007c02 */ /* 0x002fee0008000f00 */
.L_x_145:
[----:B-1----:R1:W2:Y:S02]  /*7d20*/  SYNCS.PHASECHK.TRANS64.TRYWAIT P0, [R0+URZ], R5 ;  /* 0x00000005000075a7 */ /* 0x0022a400080011ff */
[----:B--2---:R-:W-:Y:S05]  /*7d30*/  @!P0 NANOSLEEP.SYNCS 0x989680 ;  /* 0x009896800000895d */ /* 0x004fea0003900000 */
[----:B------:R-:W2:Y:S02]  /*7d40*/  @!P0 SYNCS.PHASECHK.TRANS64 P0, [R0+URZ], R5 ;  /* 0x00000005000085a7 */ /* 0x000ea400080010ff */
[----:B--2---:R-:W-:Y:S05]  /*7d50*/  @!P0 BRA `(.L_x_145) ;  /* 0xfffffffc00f08947 */ /* 0x004fea000383ffff */
[----:B------:R-:W-:Y:S05]  /*7d60*/  BRA `(.L_x_64) ;  /* 0xffffffbc00b07947 */ /* 0x000fea000383ffff */
.L_x_68:
[----:B------:R-:W-:-:S07]  /*7d70*/  MOV R0, UR5 ;  /* 0x0000000500007c02 */ /* 0x000fce0008000f00 */
.L_x_146:
[----:B-1----:R1:W4:Y:S02]  /*7d80*/  SYNCS.PHASECHK.TRANS64.TRYWAIT P0, [R0+URZ], R3 ;  /* 0x00000003000075a7 */ /* 0x00232400080011ff */
[----:B----4-:R-:W-:Y:S05]  /*7d90*/  @!P0 NANOSLEEP.SYNCS 0x989680 ;  /* 0x009896800000895d */ /* 0x010fea0003900000 */
[----:B------:R-:W4:Y:S02]  /*7da0*/  @!P0 SYNCS.PHASECHK.TRANS64 P0, [R0+URZ], R3 ;  /* 0x00000003000085a7 */ /* 0x000f2400080010ff */
[----:B----4-:R-:W-:Y:S05]  /*7db0*/  @!P0 BRA `(.L_x_146) ;  /* 0xfffffffc00f08947 */ /* 0x010fea000383ffff */
[----:B------:R-:W-:Y:S05]  /*7dc0*/  BRA `(.L_x_147) ;  /* 0xffffffc000787947 */ /* 0x000fea000383ffff */
.L_x_69:
[----:B------:R-:W-:-:S07]  /*7dd0*/  MOV R0, UR7 ;  /* 0x0000000700007c02 */ /* 0x000fce0008000f00 */
.L_x_148:
[----:B-1----:R1:W4:Y:S02]  /*7de0*/  SYNCS.PHASECHK.TRANS64.TRYWAIT P0, [R0+URZ], R3 ;  /* 0x00000003000075a7 */ /* 0x00232400080011ff */
[----:B----4-:R-:W-:Y:S05]  /*7df0*/  @!P0 NANOSLEEP.SYNCS 0x989680 ;  /* 0x009896800000895d */ /* 0x010fea0003900000 */
[----:B------:R-:W4:Y:S02]  /*7e00*/  @!P0 SYNCS.PHASECHK.TRANS64 P0, [R0+URZ], R3 ;  /* 0x00000003000085a7 */ /* 0x000f2400080010ff */
[----:B----4-:R-:W-:Y:S05]  /*7e10*/  @!P0 BRA `(.L_x_148) ;  /* 0xfffffffc00f08947 */ /* 0x010fea000383ffff */
[----:B------:R-:W-:Y:S05]  /*7e20*/  BRA `(.L_x_149) ;  /* 0xffffffc000847947 */ /* 0x000fea000383ffff */
.L_x_74:
[----:B------:R-:W-:Y:S07]  /*7e30*/  MOV R0, UR14 ;  /* 0x0000000e00007c02 */ /* 0x000fee0008000f00 */
.L_x_150:
[----:B---3--:R3:W4:Y:S02]  /*7e40*/  SYNCS.PHASECHK.TRANS64.TRYWAIT P0, [R0+URZ+0x130], R3 ;  /* 0x00013003000075a7 */ /* 0x00872400080011ff */
[----:B----4-:R-:W-:Y:S05]  /*7e50*/  @!P0 NANOSLEEP.SYNCS 0x989680 ;  /* 0x009896800000895d */ /* 0x010fea0003900000 */
[----:B------:R-:W4:Y:S02]  /*7e60*/  @!P0 SYNCS.PHASECHK.TRANS64 P0, [R0+URZ+0x130], R3 ;  /* 0x00013003000085a7 */ /* 0x000f2400080010ff */
[----:B----4-:R-:W-:Y:S05]  /*7e70*/  @!P0 BRA `(.L_x_150) ;  /* 0xfffffffc00f08947 */ /* 0x010fea000383ffff */
[----:B------:R-:W-:Y:S05]  /*7e80*/  BRA `(.L_x_151) ;  /* 0xffffffc4007c7947 */ /* 0x000fea000383ffff */
.L_x_77:
[----:B------:R-:W-:Y:S07]  /*7e90*/  MOV R0, UR14 ;  /* 0x0000000e00007c02 */ /* 0x000fee0008000f00 */
.L_x_152:
[----:B-1----:R1:W3:Y:S02]  /*7ea0*/  SYNCS.PHASECHK.TRANS64.TRYWAIT P0, [R0+URZ+0x128], R3 ;  /* 0x00012803000075a7 */ /* 0x0022e400080011ff */
[----:B---3--:R-:W-:Y:S05]  /*7eb0*/  @!P0 NANOSLEEP.SYNCS 0x989680 ;  /* 0x009896800000895d */ /* 0x008fea0003900000 */
[----:B------:R-:W3:Y:S02]  /*7ec0*/  @!P0 SYNCS.PHASECHK.TRANS64 P0, [R0+URZ+0x128], R3 ;  /* 0x00012803000085a7 */ /* 0x000ee400080010ff */
[----:B---3--:R-:W-:Y:S05]  /*7ed0*/  @!P0 BRA `(.L_x_152) ;  /* 0xfffffffc00f08947 */ /* 0x008fea000383ffff */
[----:B------:R-:W-:Y:S05]  /*7ee0*/  BRA `(.L_x_76) ;  /* 0xffffffc800687947 */ /* 0x000fea000383ffff */
.L_x_80:
[----:B------:R-:W-:Y:S07]  /*7ef0*/  MOV R0, UR14 ;  /* 0x0000000e00007c02 */ /* 0x000fee0008000f00 */
.L_x_153:
[----:B-1----:R1:W2:Y:S02]  /*7f00*/  SYNCS.PHASECHK.TRANS64.TRYWAIT P2, [R0+URZ+0x118], R29 ;  /* 0x0001181d000075a7 */ /* 0x0022a400080411ff */
[----:B--2---:R-:W-:Y:S05]  /*7f10*/  @!P2 NANOSLEEP.SYNCS 0x989680 ;  /* 0x009896800000a95d */ /* 0x004fea0003900000 */
[----:B------:R-:W2:Y:S02]  /*7f20*/  @!P2 SYNCS.PHASECHK.TRANS64 P2, [R0+URZ+0x118], R29 ;  /* 0x0001181d0000a5a7 */ /* 0x000ea400080410ff */
[----:B--2---:R-:W-:Y:S05]  /*7f30*/  @!P2 BRA `(.L_x_153) ;  /* 0xfffffffc00f0a947 */ /* 0x004fea000383ffff */
[----:B------:R-:W-:Y:S05]  /*7f40*/  BRA `(.L_x_154) ;  /* 0xffffffc800f07947 */ /* 0x000fea000383ffff */
.L_x_83:
[----:B------:R-:W-:Y:S07]  /*7f50*/  MOV R0, UR47 ;  /* 0x0000002f00007c02 */ /* 0x000fee0008000f00 */
.L_x_155:
[----:B-1----:R1:W2:Y:S02]  /*7f60*/  SYNCS.PHASECHK.TRANS64.TRYWAIT P0, [R0+URZ+0x130], R3 ;  /* 0x00013003000075a7 */ /* 0x0022a400080011ff */
[----:B--2---:R-:W-:Y:S05]  /*7f70*/  @!P0 NANOSLEEP.SYNCS 0x989680 ;  /* 0x009896800000895d */ /* 0x004fea0003900000 */
[----:B------:R-:W2:Y:S02]  /*7f80*/  @!P0 SYNCS.PHASECHK.TRANS64 P0, [R0+URZ+0x130], R3 ;  /* 0x00013003000085a7 */ /* 0x000ea400080010ff */
[----:B--2---:R-:W-:Y:S05]  /*7f90*/  @!P0 BRA `(.L_x_155) ;  /* 0xfffffffc00f08947 */ /* 0x004fea000383ffff */
[----:B------:R-:W-:Y:S05]  /*7fa0*/  BRA `(.L_x_156) ;  /* 0xffffffd0006c7947 */ /* 0x000fea000383ffff */
.L_x_94:
[----:B-1----:R-:W-:Y:S04]  /*7fb0*/  MOV R0, UR47 ;  /* 0x0000002f00007c02 */ /* 0x002fe80008000f00 */
[----:B------:R1:W2:Y:S03]  /*7fc0*/  SYNCS.PHASECHK.TRANS64.TRYWAIT P1, [R0+URZ+0x110], R5 ;  /* 0x00011005000075a7 */ /* 0x0002a600080211ff */
[----:B--2---:R-:W-:Y:S05]  /*7fd0*/  @!P1 NANOSLEEP.SYNCS 0x989680 ;  /* 0x009896800000995d */ /* 0x004fea0003900000 */
[----:B------:R-:W2:Y:S02]  /*7fe0*/  @!P1 SYNCS.PHASECHK.TRANS64 P1, [R0+URZ+0x110], R5 ;  /* 0x00011005000095a7 */ /* 0x000ea400080210ff */
[----:B--2---:R-:W-:Y:S05]  /*7ff0*/  @!P1 BRA `(.L_x_94) ;  /* 0xfffffffc00ec9947 */ /* 0x004fea000383ffff */
[----:B------:R-:W-:Y:S05]  /*8000*/  BRA `(.L_x_93) ;  /* 0xffffffdc00687947 */ /* 0x000fea000383ffff */
.L_x_96:
[----:B------:R1:W1:Y:S02]  /*8010*/  SYNCS.PHASECHK.TRANS64.TRYWAIT P1, [R152+URZ+0x140], R3 ;  /* 0x00014003980075a7 */ /* 0x00026400080211ff */
[----:B-1----:R-:W-:Y:S05]  /*8020*/  @!P1 NANOSLEEP.SYNCS 0x989680 ;  /* 0x009896800000995d */ /* 0x002fea0003900000 */
[----:B------:R-:W1:Y:S02]  /*8030*/  @!P1 SYNCS.PHASECHK.TRANS64 P1, [R152+URZ+0x140], R3 ;  /* 0x00014003980095a7 */ /* 0x000e6400080210ff */
[----:B-1----:R-:W-:Y:S05]  /*8040*/  @!P1 BRA `(.L_x_96) ;  /* 0xfffffffc00f09947 */ /* 0x002fea000383ffff */
[----:B------:R-:W-:Y:S05]  /*8050*/  BRA `(.L_x_95) ;  /* 0xffffffdc00ac7947 */ /* 0x000fea000383ffff */
        .weak           $__internal_0_$__cuda_sm10x_tcgen05_guardrail_trap_col_being_dealloced_not_returned_by_alloc
        .type           $__internal_0_$__cuda_sm10x_tcgen05_guardrail_trap_col_being_dealloced_not_returned_by_alloc,@function
        .size           $__internal_0_$__cuda_sm10x_tcgen05_guardrail_trap_col_being_dealloced_not_returned_by_alloc,($__internal_1_$__cuda_sm10x_tcgen05_guardrail_trap_phase_invalid_during_alloc - $__internal_0_$__cuda_sm10x_tcgen05_guardrail_trap_col_being_dealloced_not_returned_by_alloc)
$__internal_0_$__cuda_sm10x_tcgen05_guardrail_trap_col_being_dealloced_not_returned_by_alloc:
[----:B------:R-:W-:Y:S05]  /*8060*/  BPT.TRAP 0x1 ;  /* 0x000000040000795c */ /* 0x000fea0000300000 */
[----:B------:R-:W-:-:S04]  /*8070*/  MOV R3, 0x0 ;  /* 0x0000000000037802 */ /* 0x000fc80000000f00 */
[----:B------:R-:W-:Y:S05]  /*8080*/  RET.REL.NODEC R2 `(_ZN7cutlass13device_kernelINS_4conv6kernel13ConvUniversalINS1_16ConvProblemShapeILNS1_8OperatorE1ELi2EEENS1_10collective14CollectiveConvINS1_47MainloopSm100TmaUmmaWarpSpecializedImplicitGemmILS5_1ELi17ELi2ELi1ELi2EN4cute5tupleIJNSA_1CILi1EEESD_SD_EEEEENSB_IJNSC_ILi128EEENSC_ILi64EEENSB_IJSH_EEEEEENS_12float_e4m3_tESK_NSA_8TiledMMAINSA_8MMA_AtomIJNSA_10MMA_TraitsINSA_19SM100_MMA_F8F6F4_SSEJSK_SK_fSG_SH_NSA_17integral_constantINSA_4UMMA5MajorELSR_0EEENSP_ISR_LSR_1EEENSP_INSQ_7ScaleInELSU_0EEESV_EEEEEENSA_6LayoutISE_NSB_IJNSC_ILi0EEESZ_SZ_EEEEENSB_IJNSA_10UnderscoreES12_S12_EEEEENS7_6detail27Sm100ImplicitGemmTileTraitsINSA_20SM90_TMA_LOAD_IM2COLENSA_14ComposedLayoutINSA_7SwizzleILi2ELi4ELi3EEENSA_18smem_ptr_flag_bitsILi8EEENSY_INSB_IJNSC_ILi8EEESH_EEENSB_IJSH_SD_EEEEEEEvEENS16_INSA_13SM90_TMA_LOADENS18_IS1A_S1C_NSY_INSB_IJSH_S1D_EEENSB_IJSD_SH_EEEEEEEvEEEENS_8epilogue10collective18CollectiveEpilogueINS1Q_23Sm100TmaWarpSpecializedILi1ELi1ELi64ELb0ELb0EEEJSJ_NSB_IJNSY_ISG_SD_EENSY_ISH_SD_EEEEESK_NSB_IJNSB_IJlllEEESD_SZ_EEESK_S1Z_NS1Q_6fusion15FusionCallbacksIS1U_NS20_17LinearCombinationISK_fSK_fLNS_15FloatRoundStyleE2EEESJ_S1X_JEEENSA_5SM1004TMEM4LOAD26SM100_TMEM_LOAD_32dp32b64xES17_S1H_NSA_39AutoVectorizingCopyWithAssumedAlignmentILi128EEENSA_21SM90_TMA_STORE_IM2COLES1H_S2B_S2B_EEEvvEEEEvNT_6ParamsE) ;  /* 0xffffff7c02dc7950 */ /* 0x000fea0003c3ffff */
        .weak           $__internal_1_$__cuda_sm10x_tcgen05_guardrail_trap_phase_invalid_during_alloc
        .type           $__internal_1_$__cuda_sm10x_tcgen05_guardrail_trap_phase_invalid_during_alloc,@function
        .size           $__internal_1_$__cuda_sm10x_tcgen05_guardrail_trap_phase_invalid_during_alloc,($__internal_2_$__cuda_sm10x_tcgen05_guardrail_trap_unallocated_columns_being_dealloced - $__internal_1_$__cuda_sm10x_tcgen05_guardrail_trap_phase_invalid_during_alloc)
$__internal_1_$__cuda_sm10x_tcgen05_guardrail_trap_phase_invalid_during_alloc:
[----:B------:R-:W-:Y:S05]  /*8090*/  BPT.TRAP 0x1 ;  /* 0x000000040000795c */ /* 0x000fea0000300000 */
[----:B------:R-:W-:-:S04]  /*80a0*/  HFMA2 R3, -RZ, RZ, 0, 0 ;  /* 0x00000000ff037431 */ /* 0x000fc800000001ff */
[----:B------:R-:W-:Y:S05]  /*80b0*/  RET.REL.NODEC R2 `(_ZN7cutlass13device_kernelINS_4conv6kernel13ConvUniversalINS1_16ConvProblemShapeILNS1_8OperatorE1ELi2EEENS1_10collective14CollectiveConvINS1_47MainloopSm100TmaUmmaWarpSpecializedImplicitGemmILS5_1ELi17ELi2ELi1ELi2EN4cute5tupleIJNSA_1CILi1EEESD_SD_EEEEENSB_IJNSC_ILi128EEENSC_ILi64EEENSB_IJSH_EEEEEENS_12float_e4m3_tESK_NSA_8TiledMMAINSA_8MMA_AtomIJNSA_10MMA_TraitsINSA_19SM100_MMA_F8F6F4_SSEJSK_SK_fSG_SH_NSA_17integral_constantINSA_4UMMA5MajorELSR_0EEENSP_ISR_LSR_1EEENSP_INSQ_7ScaleInELSU_0EEESV_EEEEEENSA_6LayoutISE_NSB_IJNSC_ILi0EEESZ_SZ_EEEEENSB_IJNSA_10UnderscoreES12_S12_EEEEENS7_6detail27Sm100ImplicitGemmTileTraitsINSA_20SM90_TMA_LOAD_IM2COLENSA_14ComposedLayoutINSA_7SwizzleILi2ELi4ELi3EEENSA_18smem_ptr_flag_bitsILi8EEENSY_INSB_IJNSC_ILi8EEESH_EEENSB_IJSH_SD_EEEEEEEvEENS16_INSA_13SM90_TMA_LOADENS18_IS1A_S1C_NSY_INSB_IJSH_S1D_EEENSB_IJSD_SH_EEEEEEEvEEEENS_8epilogue10collective18CollectiveEpilogueINS1Q_23Sm100TmaWarpSpecializedILi1ELi1ELi64ELb0ELb0EEEJSJ_NSB_IJNSY_ISG_SD_EENSY_ISH_SD_EEEEESK_NSB_IJNSB_IJlllEEESD_SZ_EEESK_S1Z_NS1Q_6fusion15FusionCallbacksIS1U_NS20_17LinearCombinationISK_fSK_fLNS_15FloatRoundStyleE2EEESJ_S1X_JEEENSA_5SM1004TMEM4LOAD26SM100_TMEM_LOAD_32dp32b64xES17_S1H_NSA_39AutoVectorizingCopyWithAssumedAlignmentILi128EEENSA_21SM90_TMA_STORE_IM2COLES1H_S2B_S2B_EEEvvEEEEvNT_6ParamsE) ;  /* 0xffffff7c02d07950 */ /* 0x000fea0003c3ffff */
        .weak           $__internal_2_$__cuda_sm10x_tcgen05_guardrail_trap_unallocated_columns_being_dealloced
        .type           $__internal_2_$__cuda_sm10x_tcgen05_guardrail_trap_unallocated_columns_being_dealloced,@function
        .size           $__internal_2_$__cuda_sm10x_tcgen05_guardrail_trap_unallocated_columns_being_dealloced,(.L_x_158 - $__internal_2_$__cuda_sm10x_tcgen05_guardrail_trap_unallocated_columns_being_dealloced)
$__internal_2_$__cuda_sm10x_tcgen05_guardrail_trap_unallocated_columns_being_dealloced:
[----:B------:R-:W-:Y:S05]  /*80c0*/  BPT.TRAP 0x1 ;  /* 0x000000040000795c */ /* 0x000fea0000300000 */
[----:B------:R-:W-:-:S04]  /*80d0*/  MOV R3, 0x0 ;  /* 0x0000000000037802 */ /* 0x000fc80000000f00 */
[----:B------:R-:W-:Y:S05]  /*80e0*/  RET.REL.NODEC R2 `(_ZN7cutlass13device_kernelINS_4conv6kernel13ConvUniversalINS1_16ConvProblemShapeILNS1_8OperatorE1ELi2EEENS1_10collective14CollectiveConvINS1_47MainloopSm100TmaUmmaWarpSpecializedImplicitGemmILS5_1ELi17ELi2ELi1ELi2EN4cute5tupleIJNSA_1CILi1EEESD_SD_EEEEENSB_IJNSC_ILi128EEENSC_ILi64EEENSB_IJSH_EEEEEENS_12float_e4m3_tESK_NSA_8TiledMMAINSA_8MMA_AtomIJNSA_10MMA_TraitsINSA_19SM100_MMA_F8F6F4_SSEJSK_SK_fSG_SH_NSA_17integral_constantINSA_4UMMA5MajorELSR_0EEENSP_ISR_LSR_1EEENSP_INSQ_7ScaleInELSU_0EEESV_EEEEEENSA_6LayoutISE_NSB_IJNSC_ILi0EEESZ_SZ_EEEEENSB_IJNSA_10UnderscoreES12_S12_EEEEENS7_6detail27Sm100ImplicitGemmTileTraitsINSA_20SM90_TMA_LOAD_IM2COLENSA_14ComposedLayoutINSA_7SwizzleILi2ELi4ELi3EEENSA_18smem_ptr_flag_bitsILi8EEENSY_INSB_IJNSC_ILi8EEESH_EEENSB_IJSH_SD_EEEEEEEvEENS16_INSA_13SM90_TMA_LOADENS18_IS1A_S1C_NSY_INSB_IJSH_S1D_EEENSB_IJSD_SH_EEEEEEEvEEEENS_8epilogue10collective18CollectiveEpilogueINS1Q_23Sm100TmaWarpSpecializedILi1ELi1ELi64ELb0ELb0EEEJSJ_NSB_IJNSY_ISG_SD_EENSY_ISH_SD_EEEEESK_NSB_IJNSB_IJlllEEESD_SZ_EEESK_S1Z_NS1Q_6fusion15FusionCallbacksIS1U_NS20_17LinearCombinationISK_fSK_fLNS_15FloatRoundStyleE2EEESJ_S1X_JEEENSA_5SM1004TMEM4LOAD26SM100_TMEM_LOAD_32dp32b64xES17_S1H_NSA_39AutoVectorizingCopyWithAssumedAlignmentILi128EEENSA_21SM90_TMA_STORE_IM2COLES1H_S2B_S2B_EEEvvEEEEvNT_6ParamsE) ;  /* 0xffffff7c02c47950 */ /* 0x000fea0003c3ffff */
.L_x_157:
[----:B------:R-:W-:-:S00]  /*80f0*/  BRA `(.L_x_157) ;  /* 0xfffffffc00fc7947 */ /* 0x000fc0000383ffff */
[----:B------:R-:W-:-:S00]  /*8100*/  NOP ;  /* 0x0000000000007918 */ /* 0x000fc00000000000 */
[----:B------:R-:W-:-:S00]  /*8110*/  NOP ;  /* 0x0000000000007918 */ /* 0x000fc00000000000 */
[----:B------:R-:W-:-:S00]  /*8120*/  NOP ;  /* 0x0000000000007918 */ /* 0x000fc00000000000 */
[----:B------:R-:W-:-:S00]  /*8130*/  NOP ;  /* 0x0000000000007918 */ /* 0x000fc00000000000 */
[----:B------:R-:W-:-:S00]  /*8140*/  NOP ;  /* 0x0000000000007918 */ /* 0x000fc00000000000 */
[----:B------:R-:W-:-:S00]  /*8150*/  NOP ;  /* 0x0000000000007918 */ /* 0x000fc00000000000 */
[----:B------:R-:W-:-:S00]  /*8160*/  NOP ;  /* 0x0000000000007918 */ /* 0x000fc00000000000 */
[----:B------:R-:W-:-:S00]  /*8170*/  NOP ;  /* 0x0000000000007918 */ /* 0x000fc00000000000 */
.L_x_158:


//--------------------- .nv.global.init           --------------------------
	.section	.nv.global.init,"aw",@progbits
.nv.global.init:
	.type		$str$29,@object
	.size		$str$29,($str$30 - $str$29)
$str$29:
        /*0000*/ 	.byte	0x28, 0x61, 0x64, 0x64, 0x72, 0x65, 0x73, 0x73, 0x20, 0x26, 0x20, 0x6d, 0x61, 0x73, 0x6b, 0x29
        /*0010*/ 	.byte	0x20, 0x3d, 0x3d, 0x20, 0x30, 0x00
	.type		$str$30,@object
	.size		$str$30,($str$28 - $str$30)
$str$30:
        /*0016*/ 	.byte	0x2f, 0x74, 0x6d, 0x70, 0x2f, 0x63, 0x75, 0x74, 0x6c, 0x61, 0x73, 0x73, 0x5f, 0x73, 0x77, 0x65
        /*0026*/ 	.byte	0x65, 0x70, 0x5f, 0x73, 0x72, 0x63, 0x2f, 0x69, 0x6e, 0x63, 0x6c, 0x75, 0x64, 0x65, 0x2f, 0x63
        /*0036*/ 	.byte	0x75, 0x74, 0x65, 0x2f, 0x70, 0x6f, 0x69, 0x6e, 0x74, 0x65, 0x72, 0x5f, 0x66, 0x6c, 0x61, 0x67
        /*0046*/ 	.byte	0x67, 0x65, 0x64, 0x2e, 0x68, 0x70, 0x70, 0x00
	.type		$str$28,@object
	.size		$str$28,($str$27 - $str$28)
$str$28:
        /*004e*/ 	.byte	0x2f, 0x74, 0x6d, 0x70, 0x2f, 0x63, 0x75, 0x74, 0x6c, 0x61, 0x73, 0x73, 0x5f, 0x73, 0x77, 0x65
        /*005e*/ 	.byte	0x65, 0x70, 0x5f, 0x73, 0x72, 0x63, 0x2f, 0x69, 0x6e, 0x63, 0x6c, 0x75, 0x64, 0x65, 0x2f, 0x63
        /*006e*/ 	.byte	0x75, 0x74, 0x65, 0x2f, 0x61, 0x74, 0x6f, 0x6d, 0x2f, 0x63, 0x6f, 0x70, 0x79, 0x5f, 0x74, 0x72
        /*007e*/ 	.byte	0x61, 0x69, 0x74, 0x73, 0x5f, 0x73, 0x6d, 0x31, 0x30, 0x30, 0x2e, 0x68, 0x70, 0x70, 0x00
	.type		$str$27,@object
	.size		$str$27,(__unnamed_1 - $str$27)
$str$27:
        /*008d*/ 	.byte	0x28, 0x28, 0x75, 0x69, 0x6e, 0x74, 0x33, 0x32, 0x5f, 0x74, 0x28, 0x74, 0x68, 0x72, 0x65, 0x61
        /*009d*/ 	.byte	0x64, 0x49, 0x64, 0x78, 0x2e, 0x78, 0x29, 0x20, 0x2f, 0x20, 0x33, 0x32, 0x29, 0x20, 0x25, 0x20
        /*00ad*/ 	.byte	0x34, 0x29, 0x20, 0x3d, 0x3d, 0x20, 0x28, 0x28, 0x28, 0x74, 0x6d, 0x65, 0x6d, 0x5f, 0x61, 0x64
        /*00bd*/ 	.byte	0x64, 0x72, 0x20, 0x3e, 0x3e, 0x20, 0x31, 0x36, 0x29, 0x20, 0x2f, 0x20, 0x33, 0x32, 0x29, 0x20
        /*00cd*/ 	.byte	0x25, 0x20, 0x34, 0x29, 0x00
	.type		__unnamed_1,@object
	.size		__unnamed_1,(__unnamed_2 - __unnamed_1)
__unnamed_1:
        /*00d2*/ 	.byte	0x61, 0x75, 0x74, 0x6f, 0x20, 0x63, 0x75, 0x74, 0x65, 0x3a, 0x3a, 0x61, 0x73, 0x5f, 0x70, 0x6f
        /* <DEDUP_REMOVED lines=24> */
        /*0262*/ 	.byte	0x43, 0x3c, 0x38, 0x31, 0x39, 0x32, 0x3e, 0x3e, 0x3e, 0x3e, 0x5d, 0x00
	.type		__unnamed_2,@object
	.size		__unnamed_2,(.L_2 - __unnamed_2)
__unnamed_2:
        /* <DEDUP_REMOVED lines=42> */
        /*050e*/ 	.byte	0x3e, 0x3e, 0x3e, 0x3e, 0x5d, 0x00
.L_2:


//--------------------- .nv.shared._ZN7cutlass13device_kernelINS_4conv6kernel13ConvUniversalINS1_16ConvProblemShapeILNS1_8OperatorE1ELi2EEENS1_10collective14CollectiveConvINS1_47MainloopSm100TmaUmmaWarpSpecializedImplicitGemmILS5_1ELi17ELi2ELi1ELi2EN4cute5tupleIJNSA_1CILi1EEESD_SD_EEEEENSB_IJNSC_ILi128EEENSC_ILi64EEENSB_IJSH_EEEEEENS_12float_e4m3_tESK_NSA_8TiledMMAINSA_8MMA_AtomIJNSA_10MMA_TraitsINSA_19SM100_MMA_F8F6F4_SSEJSK_SK_fSG_SH_NSA_17integral_constantINSA_4UMMA5MajorELSR_0EEENSP_ISR_LSR_1EEENSP_INSQ_7ScaleInELSU_0EEESV_EEEEEENSA_6LayoutISE_NSB_IJNSC_ILi0EEESZ_SZ_EEEEENSB_IJNSA_10UnderscoreES12_S12_EEEEENS7_6detail27Sm100ImplicitGemmTileTraitsINSA_20SM90_TMA_LOAD_IM2COLENSA_14ComposedLayoutINSA_7SwizzleILi2ELi4ELi3EEENSA_18smem_ptr_flag_bitsILi8EEENSY_INSB_IJNSC_ILi8EEESH_EEENSB_IJSH_SD_EEEEEEEvEENS16_INSA_13SM90_TMA_LOADENS18_IS1A_S1C_NSY_INSB_IJSH_S1D_EEENSB_IJSD_SH_EEEEEEEvEEEENS_8epilogue10collective18CollectiveEpilogueINS1Q_23Sm100TmaWarpSpecializedILi1ELi1ELi64ELb0ELb0EEEJSJ_NSB_IJNSY_ISG_SD_EENSY_ISH_SD_EEEEESK_NSB_IJNSB_IJlllEEESD_SZ_EEESK_S1Z_NS1Q_6fusion15FusionCallbacksIS1U_NS20_17LinearCombinationISK_fSK_fLNS_15FloatRoundStyleE2EEESJ_S1X_JEEENSA_5SM1004TMEM4LOAD26SM100_TMEM_LOAD_32dp32b64xES17_S1H_NSA_39AutoVectorizingCopyWithAssumedAlignmentILi128EEENSA_21SM90_TMA_STORE_IM2COLES1H_S2B_S2B_EEEvvEEEEvNT_6ParamsE --------------------------
	.section	.nv.shared._ZN7cutlass13device_kernelINS_4conv6kernel13ConvUniversalINS1_16ConvProblemShapeILNS1_8OperatorE1ELi2EEENS1_10collective14CollectiveConvINS1_47MainloopSm100TmaUmmaWarpSpecializedImplicitGemmILS5_1ELi17ELi2ELi1ELi2EN4cute5tupleIJNSA_1CILi1EEESD_SD_EEEEENSB_IJNSC_ILi128EEENSC_ILi64EEENSB_IJSH_EEEEEENS_12float_e4m3_tESK_NSA_8TiledMMAINSA_8MMA_AtomIJNSA_10MMA_TraitsINSA_19SM100_MMA_F8F6F4_SSEJSK_SK_fSG_SH_NSA_17integral_constantINSA_4UMMA5MajorELSR_0EEENSP_ISR_LSR_1EEENSP_INSQ_7ScaleInELSU_0EEESV_EEEEEENSA_6LayoutISE_NSB_IJNSC_ILi0EEESZ_SZ_EEEEENSB_IJNSA_10UnderscoreES12_S12_EEEEENS7_6detail27Sm100ImplicitGemmTileTraitsINSA_20SM90_TMA_LOAD_IM2COLENSA_14ComposedLayoutINSA_7SwizzleILi2ELi4ELi3EEENSA_18smem_ptr_flag_bitsILi8EEENSY_INSB_IJNSC_ILi8EEESH_EEENSB_IJSH_SD_EEEEEEEvEENS16_INSA_13SM90_TMA_LOADENS18_IS1A_S1C_NSY_INSB_IJSH_S1D_EEENSB_IJSD_SH_EEEEEEEvEEEENS_8epilogue10collective18CollectiveEpilogueINS1Q_23Sm100TmaWarpSpecializedILi1ELi1ELi64ELb0ELb0EEEJSJ_NSB_IJNSY_ISG_SD_EENSY_ISH_SD_EEEEESK_NSB_IJNSB_IJlllEEESD_SZ_EEESK_S1Z_NS1Q_6fusion15FusionCallbacksIS1U_NS20_17LinearCombinationISK_fSK_fLNS_15FloatRoundStyleE2EEESJ_S1X_JEEENSA_5SM1004TMEM4LOAD26SM100_TMEM_LOAD_32dp32b64xES17_S1H_NSA_39AutoVectorizingCopyWithAssumedAlignmentILi128EEENSA_21SM90_TMA_STORE_IM2COLES1H_S2B_S2B_EEEvvEEEEvNT_6ParamsE,"aw",@nobits
	.sectionflags	@""
	.align	16
	.zero		1024


//--------------------- .nv.shared.reserved.0     --------------------------
	.section	.nv.shared.reserved.0,"aw",@nobits
	.weak		__nv_reservedSMEM_offset_0_alias
	.size		__nv_reservedSMEM_offset_0_alias, 0, 64
	.other		__nv_reservedSMEM_offset_0_alias,@"STO_CUDA_RESERVED_SHARED STV_DEFAULT"
__nv_reservedSMEM_offset_0_alias:
	.zero		0
.nv.shared.reserved.0:
	.zero		64
	.weak		__nv_reservedSMEM_tcgen05_partition
	.type		__nv_reservedSMEM_tcgen05_partition,@object
	.size		__nv_reservedSMEM_tcgen05_partition,(.L_0 - __nv_reservedSMEM_tcgen05_partition)
__nv_reservedSMEM_tcgen05_partition:
	.zero		32
.L_0:


//--------------------- .nv.global                --------------------------
	.section	.nv.global,"aw",@nobits
.nv.global:
	.type		_ZN39_INTERNAL_7b49d8b2_4_k_cu_6fb3aee7_29164cute1_E,@object
	.size		_ZN39_INTERNAL_7b49d8b2_4_k_cu_6fb3aee7_29164cute1_E,(_ZN39_INTERNAL_7b49d8b2_4_k_cu_6fb3aee7_29164cuda3std3__45__cpo6cbeginE - _ZN39_INTERNAL_7b49d8b2_4_k_cu_6fb3aee7_29164cute1_E)
_ZN39_INTERNAL_7b49d8b2_4_k_cu_6fb3aee7_29164cute1_E:
	.zero		1
	.type		_ZN39_INTERNAL_7b49d8b2_4_k_cu_6fb3aee7_29164cuda3std3__45__cpo6cbeginE,@object
	.size		_ZN39_INTERNAL_7b49d8b2_4_k_cu_6fb3aee7_29164cuda3std3__45__cpo6cbeginE,(_ZN39_INTERNAL_7b49d8b2_4_k_cu_6fb3aee7_29164cuda3std3__48in_placeE - _ZN39_INTERNAL_7b49d8b2_4_k_cu_6fb3aee7_29164cuda3std3__45__cpo6cbeginE)
_ZN39_INTERNAL_7b49d8b2_4_k_cu_6fb3aee7_29164cuda3std3__45__cpo6cbeginE:
	.zero		1
	.type		_ZN39_INTERNAL_7b49d8b2_4_k_cu_6fb3aee7_29164cuda3std3__48in_placeE,@object
	.size		_ZN39_INTERNAL_7b49d8b2_4_k_cu_6fb3aee7_29164cuda3std3__48in_placeE,(_ZN39_INTERNAL_7b49d8b2_4_k_cu_6fb3aee7_29164cuda3std6ranges3__45__cpo9iter_moveE - _ZN39_INTERNAL_7b49d8b2_4_k_cu_6fb3aee7_29164cuda3std3__48in_placeE)
_ZN39_INTERNAL_7b49d8b2_4_k_cu_6fb3aee7_29164cuda3std3__48in_placeE:
	.zero		1
	.type		_ZN39_INTERNAL_7b49d8b2_4_k_cu_6fb3aee7_29164cuda3std6ranges3__45__cpo9iter_moveE,@object
	.size		_ZN39_INTERNAL_7b49d8b2_4_k_cu_6fb3aee7_29164cuda3std6ranges3__45__cpo9iter_moveE,(_ZN39_INTERNAL_7b49d8b2_4_k_cu_6fb3aee7_29164cuda3std3__45__cpo5beginE - _ZN39_INTERNAL_7b49d8b2_4_k_cu_6fb3aee7_29164cuda3std6ranges3__45__cpo9iter_moveE)
_ZN39_INTERNAL_7b49d8b2_4_k_cu_6fb3aee7_29164cuda3std6ranges3__45__cpo9iter_moveE:
	.zero		1
	.type		_ZN39_INTERNAL_7b49d8b2_4_k_cu_6fb3aee7_29164cuda3std3__45__cpo5beginE,@object
	.size		_ZN39_INTERNAL_7b49d8b2_4_k_cu_6fb3aee7_29164cuda3std3__45__cpo5beginE,(_ZN39_INTERNAL_7b49d8b2_4_k_cu_6fb3aee7_29164cuda3std3__441_GLOBAL__N__7b49d8b2_4_k_cu_6fb3aee7_29166ignoreE - _ZN39_INTERNAL_7b49d8b2_4_k_cu_6fb3aee7_29164cuda3std3__45__cpo5beginE)
_ZN39_INTERNAL_7b49d8b2_4_k_cu_6fb3aee7_29164cuda3std3__45__cpo5beginE:
	.zero		1
	.type		_ZN39_INTERNAL_7b49d8b2_4_k_cu_6fb3aee7_29164cuda3std3__441_GLOBAL__N__7b49d8b2_4_k_cu_6fb3aee7_29166ignoreE,@object
	.size		_ZN39_INTERNAL_7b49d8b2_4_k_cu_6fb3aee7_29164cuda3std3__441_GLOBAL__N__7b49d8b2_4_k_cu_6fb3aee7_29166ignoreE,(_ZN39_INTERNAL_7b49d8b2_4_k_cu_6fb3aee7_29164cute7productE - _ZN39_INTERNAL_7b49d8b2_4_k_cu_6fb3aee7_29164cuda3std3__441_GLOBAL__N__7b49d8b2_4_k_cu_6fb3aee7_29166ignoreE)
_ZN39_INTERNAL_7b49d8b2_4_k_cu_6fb3aee7_29164cuda3std3__441_GLOBAL__N__7b49d8b2_4_k_cu_6fb3aee7_29166ignoreE:
	.zero		1
	.type		_ZN39_INTERNAL_7b49d8b2_4_k_cu_6fb3aee7_29164cute7productE,@object
	.size		_ZN39_INTERNAL_7b49d8b2_4_k_cu_6fb3aee7_29164cute7productE,(_ZN39_INTERNAL_7b49d8b2_4_k_cu_6fb3aee7_29164cuda3std3__45__cpo3endE - _ZN39_INTERNAL_7b49d8b2_4_k_cu_6fb3aee7_29164cute7productE)
_ZN39_INTERNAL_7b49d8b2_4_k_cu_6fb3aee7_29164cute7productE:
	.zero		1
	.type		_ZN39_INTERNAL_7b49d8b2_4_k_cu_6fb3aee7_29164cuda3std3__45__cpo3endE,@object
	.size		_ZN39_INTERNAL_7b49d8b2_4_k_cu_6fb3aee7_29164cuda3std3__45__cpo3endE,(_ZN39_INTERNAL_7b49d8b2_4_k_cu_6fb3aee7_29164cuda3std3__419piecewise_constructE - _ZN39_INTERNAL_7b49d8b2_4_k_cu_6fb3aee7_29164cuda3std3__45__cpo3endE)
_ZN39_INTERNAL_7b49d8b2_4_k_cu_6fb3aee7_29164cuda3std3__45__cpo3endE:
	.zero		1
	.type		_ZN39_INTERNAL_7b49d8b2_4_k_cu_6fb3aee7_29164cuda3std3__419piecewise_constructE,@object
	.size		_ZN39_INTERNAL_7b49d8b2_4_k_cu_6fb3aee7_29164cuda3std3__419piecewise_constructE,(_ZN39_INTERNAL_7b49d8b2_4_k_cu_6fb3aee7_29164cuda3std3__45__cpo4cendE - _ZN39_INTERNAL_7b49d8b2_4_k_cu_6fb3aee7_29164cuda3std3__419piecewise_constructE)
_ZN39_INTERNAL_7b49d8b2_4_k_cu_6fb3aee7_29164cuda3std3__419piecewise_constructE:
	.zero		1
	.type		_ZN39_INTERNAL_7b49d8b2_4_k_cu_6fb3aee7_29164cuda3std3__45__cpo4cendE,@object
	.size		_ZN39_INTERNAL_7b49d8b2_4_k_cu_6fb3aee7_29164cuda3std3__45__cpo4cendE,(_ZN39_INTERNAL_7b49d8b2_4_k_cu_6fb3aee7_29164cuda3std6ranges3__45__cpo4swapE - _ZN39_INTERNAL_7b49d8b2_4_k_cu_6fb3aee7_29164cuda3std3__45__cpo4cendE)
_ZN39_INTERNAL_7b49d8b2_4_k_cu_6fb3aee7_29164cuda3std3__45__cpo4cendE:
	.zero		1
	.type		_ZN39_INTERNAL_7b49d8b2_4_k_cu_6fb3aee7_29164cuda3std6ranges3__45__cpo4swapE,@object
	.size		_ZN39_INTERNAL_7b49d8b2_4_k_cu_6fb3aee7_29164cuda3std6ranges3__45__cpo4swapE,(.L_10 - _ZN39_INTERNAL_7b49d8b2_4_k_cu_6fb3aee7_29164cuda3std6ranges3__45__cpo4swapE)
_ZN39_INTERNAL_7b49d8b2_4_k_cu_6fb3aee7_29164cuda3std6ranges3__45__cpo4swapE:
	.zero		1
.L_10:


//--------------------- .nv.constant0._ZN7cutlass13device_kernelINS_4conv6kernel13ConvUniversalINS1_16ConvProblemShapeILNS1_8OperatorE1ELi2EEENS1_10collective14CollectiveConvINS1_47MainloopSm100TmaUmmaWarpSpecializedImplicitGemmILS5_1ELi17ELi2ELi1ELi2EN4cute5tupleIJNSA_1CILi1EEESD_SD_EEEEENSB_IJNSC_ILi128EEENSC_ILi64EEENSB_IJSH_EEEEEENS_12float_e4m3_tESK_NSA_8TiledMMAINSA_8MMA_AtomIJNSA_10MMA_TraitsINSA_19SM100_MMA_F8F6F4_SSEJSK_SK_fSG_SH_NSA_17integral_constantINSA_4UMMA5MajorELSR_0EEENSP_ISR_LSR_1EEENSP_INSQ_7ScaleInELSU_0EEESV_EEEEEENSA_6LayoutISE_NSB_IJNSC_ILi0EEESZ_SZ_EEEEENSB_IJNSA_10UnderscoreES12_S12_EEEEENS7_6detail27Sm100ImplicitGemmTileTraitsINSA_20SM90_TMA_LOAD_IM2COLENSA_14ComposedLayoutINSA_7SwizzleILi2ELi4ELi3EEENSA_18smem_ptr_flag_bitsILi8EEENSY_INSB_IJNSC_ILi8EEESH_EEENSB_IJSH_SD_EEEEEEEvEENS16_INSA_13SM90_TMA_LOADENS18_IS1A_S1C_NSY_INSB_IJSH_S1D_EEENSB_IJSD_SH_EEEEEEEvEEEENS_8epilogue10collective18CollectiveEpilogueINS1Q_23Sm100TmaWarpSpecializedILi1ELi1ELi64ELb0ELb0EEEJSJ_NSB_IJNSY_ISG_SD_EENSY_ISH_SD_EEEEESK_NSB_IJNSB_IJlllEEESD_SZ_EEESK_S1Z_NS1Q_6fusion15FusionCallbacksIS1U_NS20_17LinearCombinationISK_fSK_fLNS_15FloatRoundStyleE2EEESJ_S1X_JEEENSA_5SM1004TMEM4LOAD26SM100_TMEM_LOAD_32dp32b64xES17_S1H_NSA_39AutoVectorizingCopyWithAssumedAlignmentILi128EEENSA_21SM90_TMA_STORE_IM2COLES1H_S2B_S2B_EEEvvEEEEvNT_6ParamsE --------------------------
	.section	.nv.constant0._ZN7cutlass13device_kernelINS_4conv6kernel13ConvUniversalINS1_16ConvProblemShapeILNS1_8OperatorE1ELi2EEENS1_10collective14CollectiveConvINS1_47MainloopSm100TmaUmmaWarpSpecializedImplicitGemmILS5_1ELi17ELi2ELi1ELi2EN4cute5tupleIJNSA_1CILi1EEESD_SD_EEEEENSB_IJNSC_ILi128EEENSC_ILi64EEENSB_IJSH_EEEEEENS_12float_e4m3_tESK_NSA_8TiledMMAINSA_8MMA_AtomIJNSA_10MMA_TraitsINSA_19SM100_MMA_F8F6F4_SSEJSK_SK_fSG_SH_NSA_17integral_constantINSA_4UMMA5MajorELSR_0EEENSP_ISR_LSR_1EEENSP_INSQ_7ScaleInELSU_0EEESV_EEEEEENSA_6LayoutISE_NSB_IJNSC_ILi0EEESZ_SZ_EEEEENSB_IJNSA_10UnderscoreES12_S12_EEEEENS7_6detail27Sm100ImplicitGemmTileTraitsINSA_20SM90_TMA_LOAD_IM2COLENSA_14ComposedLayoutINSA_7SwizzleILi2ELi4ELi3EEENSA_18smem_ptr_flag_bitsILi8EEENSY_INSB_IJNSC_ILi8EEESH_EEENSB_IJSH_SD_EEEEEEEvEENS16_INSA_13SM90_TMA_LOADENS18_IS1A_S1C_NSY_INSB_IJSH_S1D_EEENSB_IJSD_SH_EEEEEEEvEEEENS_8epilogue10collective18CollectiveEpilogueINS1Q_23Sm100TmaWarpSpecializedILi1ELi1ELi64ELb0ELb0EEEJSJ_NSB_IJNSY_ISG_SD_EENSY_ISH_SD_EEEEESK_NSB_IJNSB_IJlllEEESD_SZ_EEESK_S1Z_NS1Q_6fusion15FusionCallbacksIS1U_NS20_17LinearCombinationISK_fSK_fLNS_15FloatRoundStyleE2EEESJ_S1X_JEEENSA_5SM1004TMEM4LOAD26SM100_TMEM_LOAD_32dp32b64xES17_S1H_NSA_39AutoVectorizingCopyWithAssumedAlignmentILi128EEENSA_21SM90_TMA_STORE_IM2COLES1H_S2B_S2B_EEEvvEEEEvNT_6ParamsE,"a",@progbits
	.sectionflags	@""
	.align	4
.nv.constant0._ZN7cutlass13device_kernelINS_4conv6kernel13ConvUniversalINS1_16ConvProblemShapeILNS1_8OperatorE1ELi2EEENS1_10collective14CollectiveConvINS1_47MainloopSm100TmaUmmaWarpSpecializedImplicitGemmILS5_1ELi17ELi2ELi1ELi2EN4cute5tupleIJNSA_1CILi1EEESD_SD_EEEEENSB_IJNSC_ILi128EEENSC_ILi64EEENSB_IJSH_EEEEEENS_12float_e4m3_tESK_NSA_8TiledMMAINSA_8MMA_AtomIJNSA_10MMA_TraitsINSA_19SM100_MMA_F8F6F4_SSEJSK_SK_fSG_SH_NSA_17integral_constantINSA_4UMMA5MajorELSR_0EEENSP_ISR_LSR_1EEENSP_INSQ_7ScaleInELSU_0EEESV_EEEEEENSA_6LayoutISE_NSB_IJNSC_ILi0EEESZ_SZ_EEEEENSB_IJNSA_10UnderscoreES12_S12_EEEEENS7_6detail27Sm100ImplicitGemmTileTraitsINSA_20SM90_TMA_LOAD_IM2COLENSA_14ComposedLayoutINSA_7SwizzleILi2ELi4ELi3EEENSA_18smem_ptr_flag_bitsILi8EEENSY_INSB_IJNSC_ILi8EEESH_EEENSB_IJSH_SD_EEEEEEEvEENS16_INSA_13SM90_TMA_LOADENS18_IS1A_S1C_NSY_INSB_IJSH_S1D_EEENSB_IJSD_SH_EEEEEEEvEEEENS_8epilogue10collective18CollectiveEpilogueINS1Q_23Sm100TmaWarpSpecializedILi1ELi1ELi64ELb0ELb0EEEJSJ_NSB_IJNSY_ISG_SD_EENSY_ISH_SD_EEEEESK_NSB_IJNSB_IJlllEEESD_SZ_EEESK_S1Z_NS1Q_6fusion15FusionCallbacksIS1U_NS20_17LinearCombinationISK_fSK_fLNS_15FloatRoundStyleE2EEESJ_S1X_JEEENSA_5SM1004TMEM4LOAD26SM100_TMEM_LOAD_32dp32b64xES17_S1H_NSA_39AutoVectorizingCopyWithAssumedAlignmentILi128EEENSA_21SM90_TMA_STORE_IM2COLES1H_S2B_S2B_EEEvvEEEEvNT_6ParamsE:
	.zero		2944


//--------------------- SYMBOLS --------------------------

	.type		.nv.reservedSmem.offset0,@object
	.size		.nv.reservedSmem.offset0,0x4
	.type		.nv.reservedSmem.cap,@object
	.size		.nv.reservedSmem.cap,0x4
	.type		__assertfail,@function
